//
// Generated by NVIDIA NVVM Compiler
//
// Compiler Build ID: CL-36424714
// Cuda compilation tools, release 13.0, V13.0.88
// Based on NVVM 20.0.0
//

.version 9.0
.target sm_100
.address_size 64

	// .globl	_Z13calcPointCudaffPfS_Pi
.global .align 1 .b8 $str[13] = {46, 44, 45, 126, 58, 59, 61, 33, 42, 35, 36, 64};
.global .align 4 .b8 __cudart_i2opi_f[24] = {65, 144, 67, 60, 153, 149, 98, 219, 192, 221, 52, 245, 209, 87, 39, 252, 41, 21, 68, 78, 110, 131, 249, 162};

.visible .entry _Z13calcPointCudaffPfS_Pi(
	.param .f32 _Z13calcPointCudaffPfS_Pi_param_0,
	.param .f32 _Z13calcPointCudaffPfS_Pi_param_1,
	.param .u64 .ptr .align 1 _Z13calcPointCudaffPfS_Pi_param_2,
	.param .u64 .ptr .align 1 _Z13calcPointCudaffPfS_Pi_param_3,
	.param .u64 .ptr .align 1 _Z13calcPointCudaffPfS_Pi_param_4
)
{
	.local .align 4 .b8 	__local_depot0[28];
	.reg .b64 	%SP;
	.reg .b64 	%SPL;
	.reg .pred 	%p<64>;
	.reg .b32 	%r<305>;
	.reg .b32 	%f<226>;
	.reg .b64 	%rd<158>;
	.reg .b64 	%fd<31>;

	mov.u64 	%SPL, __local_depot0;
	ld.param.f32 	%f46, [_Z13calcPointCudaffPfS_Pi_param_0];
	ld.param.f32 	%f47, [_Z13calcPointCudaffPfS_Pi_param_1];
	ld.param.u64 	%rd58, [_Z13calcPointCudaffPfS_Pi_param_2];
	ld.param.u64 	%rd59, [_Z13calcPointCudaffPfS_Pi_param_3];
	ld.param.u64 	%rd60, [_Z13calcPointCudaffPfS_Pi_param_4];
	add.u64 	%rd1, %SPL, 0;
	mov.u32 	%r111, %ctaid.x;
	cvt.rn.f64.u32 	%fd1, %r111;
	mul.f64 	%fd2, %fd1, 0d3FAEB851EB851EB8;
	cvt.rn.f32.f64 	%f1, %fd2;
	mov.u32 	%r112, %tid.x;
	cvt.rn.f64.u32 	%fd3, %r112;
	mul.f64 	%fd4, %fd3, 0d3F9EB851EB851EB8;
	cvt.rn.f32.f64 	%f2, %fd4;
	mul.f32 	%f48, %f1, 0f3F22F983;
	cvt.rni.s32.f32 	%r280, %f48;
	cvt.rn.f32.s32 	%f49, %r280;
	fma.rn.f32 	%f50, %f49, 0fBFC90FDA, %f1;
	fma.rn.f32 	%f51, %f49, 0fB3A22168, %f50;
	fma.rn.f32 	%f219, %f49, 0fA7C234C5, %f51;
	abs.f32 	%f4, %f1;
	setp.ltu.f32 	%p1, %f4, 0f47CE4780;
	mov.u32 	%r276, %r280;
	mov.f32 	%f218, %f219;
	@%p1 bra 	$L__BB0_8;
	setp.neu.f32 	%p2, %f4, 0f7F800000;
	@%p2 bra 	$L__BB0_3;
	mov.f32 	%f54, 0f00000000;
	mul.rn.f32 	%f218, %f1, %f54;
	mov.b32 	%r276, 0;
	bra.uni 	$L__BB0_8;
$L__BB0_3:
	mov.b32 	%r2, %f1;
	shl.b32 	%r114, %r2, 8;
	or.b32  	%r3, %r114, -2147483648;
	mov.b64 	%rd136, 0;
	mov.b32 	%r273, 0;
	mov.u64 	%rd134, __cudart_i2opi_f;
	mov.u64 	%rd135, %rd1;
$L__BB0_4:
	.pragma "nounroll";
	ld.global.nc.u32 	%r115, [%rd134];
	mad.wide.u32 	%rd64, %r115, %r3, %rd136;
	shr.u64 	%rd136, %rd64, 32;
	st.local.u32 	[%rd135], %rd64;
	add.s32 	%r273, %r273, 1;
	add.s64 	%rd135, %rd135, 4;
	add.s64 	%rd134, %rd134, 4;
	setp.ne.s32 	%p3, %r273, 6;
	@%p3 bra 	$L__BB0_4;
	shr.u32 	%r116, %r2, 23;
	st.local.u32 	[%rd1+24], %rd136;
	and.b32  	%r6, %r116, 31;
	add.s32 	%r117, %r116, -128;
	shr.u32 	%r118, %r117, 5;
	mul.wide.u32 	%rd65, %r118, 4;
	sub.s64 	%rd8, %rd1, %rd65;
	ld.local.u32 	%r274, [%rd8+24];
	ld.local.u32 	%r275, [%rd8+20];
	setp.eq.s32 	%p4, %r6, 0;
	@%p4 bra 	$L__BB0_7;
	shf.l.wrap.b32 	%r274, %r275, %r274, %r6;
	ld.local.u32 	%r119, [%rd8+16];
	shf.l.wrap.b32 	%r275, %r119, %r275, %r6;
$L__BB0_7:
	shr.u32 	%r120, %r274, 30;
	shf.l.wrap.b32 	%r121, %r275, %r274, 2;
	shl.b32 	%r122, %r275, 2;
	shr.u32 	%r123, %r121, 31;
	add.s32 	%r276, %r123, %r120;
	shr.s32 	%r124, %r121, 31;
	xor.b32  	%r125, %r124, %r121;
	xor.b32  	%r126, %r124, %r122;
	cvt.u64.u32 	%rd66, %r125;
	shl.b64 	%rd67, %rd66, 32;
	cvt.u64.u32 	%rd68, %r126;
	or.b64  	%rd69, %rd67, %rd68;
	cvt.rn.f64.s64 	%fd5, %rd69;
	mul.f64 	%fd6, %fd5, 0d3BF921FB54442D19;
	cvt.rn.f32.f64 	%f52, %fd6;
	neg.f32 	%f53, %f52;
	setp.lt.s32 	%p5, %r121, 0;
	selp.f32 	%f218, %f53, %f52, %p5;
$L__BB0_8:
	setp.ltu.f32 	%p6, %f4, 0f47CE4780;
	mul.rn.f32 	%f55, %f218, %f218;
	and.b32  	%r128, %r276, 1;
	setp.eq.b32 	%p7, %r128, 1;
	selp.f32 	%f56, 0f3F800000, %f218, %p7;
	fma.rn.f32 	%f57, %f55, %f56, 0f00000000;
	fma.rn.f32 	%f58, %f55, 0f37CBAC00, 0fBAB607ED;
	selp.f32 	%f59, %f58, 0fB94D4153, %p7;
	selp.f32 	%f60, 0f3D2AAABB, 0f3C0885E4, %p7;
	fma.rn.f32 	%f61, %f59, %f55, %f60;
	selp.f32 	%f62, 0fBEFFFFFF, 0fBE2AAAA8, %p7;
	fma.rn.f32 	%f63, %f61, %f55, %f62;
	fma.rn.f32 	%f64, %f63, %f57, %f56;
	and.b32  	%r129, %r276, 2;
	setp.eq.s32 	%p8, %r129, 0;
	mov.f32 	%f65, 0f00000000;
	sub.f32 	%f66, %f65, %f64;
	selp.f32 	%f8, %f64, %f66, %p8;
	@%p6 bra 	$L__BB0_16;
	setp.neu.f32 	%p9, %f4, 0f7F800000;
	@%p9 bra 	$L__BB0_11;
	mov.f32 	%f69, 0f00000000;
	mul.rn.f32 	%f219, %f1, %f69;
	mov.b32 	%r280, 0;
	bra.uni 	$L__BB0_16;
$L__BB0_11:
	mov.b32 	%r15, %f1;
	shl.b32 	%r131, %r15, 8;
	or.b32  	%r16, %r131, -2147483648;
	mov.b64 	%rd139, 0;
	mov.b32 	%r277, 0;
	mov.u64 	%rd137, __cudart_i2opi_f;
	mov.u64 	%rd138, %rd1;
$L__BB0_12:
	.pragma "nounroll";
	ld.global.nc.u32 	%r132, [%rd137];
	mad.wide.u32 	%rd72, %r132, %r16, %rd139;
	shr.u64 	%rd139, %rd72, 32;
	st.local.u32 	[%rd138], %rd72;
	add.s32 	%r277, %r277, 1;
	add.s64 	%rd138, %rd138, 4;
	add.s64 	%rd137, %rd137, 4;
	setp.ne.s32 	%p10, %r277, 6;
	@%p10 bra 	$L__BB0_12;
	shr.u32 	%r133, %r15, 23;
	st.local.u32 	[%rd1+24], %rd139;
	and.b32  	%r19, %r133, 31;
	add.s32 	%r134, %r133, -128;
	shr.u32 	%r135, %r134, 5;
	mul.wide.u32 	%rd73, %r135, 4;
	sub.s64 	%rd15, %rd1, %rd73;
	ld.local.u32 	%r278, [%rd15+24];
	ld.local.u32 	%r279, [%rd15+20];
	setp.eq.s32 	%p11, %r19, 0;
	@%p11 bra 	$L__BB0_15;
	shf.l.wrap.b32 	%r278, %r279, %r278, %r19;
	ld.local.u32 	%r136, [%rd15+16];
	shf.l.wrap.b32 	%r279, %r136, %r279, %r19;
$L__BB0_15:
	shr.u32 	%r137, %r278, 30;
	shf.l.wrap.b32 	%r138, %r279, %r278, 2;
	shl.b32 	%r139, %r279, 2;
	shr.u32 	%r140, %r138, 31;
	add.s32 	%r280, %r140, %r137;
	shr.s32 	%r141, %r138, 31;
	xor.b32  	%r142, %r141, %r138;
	xor.b32  	%r143, %r141, %r139;
	cvt.u64.u32 	%rd74, %r142;
	shl.b64 	%rd75, %rd74, 32;
	cvt.u64.u32 	%rd76, %r143;
	or.b64  	%rd77, %rd75, %rd76;
	cvt.rn.f64.s64 	%fd7, %rd77;
	mul.f64 	%fd8, %fd7, 0d3BF921FB54442D19;
	cvt.rn.f32.f64 	%f67, %fd8;
	neg.f32 	%f68, %f67;
	setp.lt.s32 	%p12, %r138, 0;
	selp.f32 	%f219, %f68, %f67, %p12;
$L__BB0_16:
	add.s32 	%r145, %r280, 1;
	mul.rn.f32 	%f70, %f219, %f219;
	and.b32  	%r146, %r280, 1;
	setp.eq.b32 	%p13, %r146, 1;
	selp.f32 	%f71, %f219, 0f3F800000, %p13;
	fma.rn.f32 	%f72, %f70, %f71, 0f00000000;
	fma.rn.f32 	%f73, %f70, 0f37CBAC00, 0fBAB607ED;
	selp.f32 	%f74, 0fB94D4153, %f73, %p13;
	selp.f32 	%f75, 0f3C0885E4, 0f3D2AAABB, %p13;
	fma.rn.f32 	%f76, %f74, %f70, %f75;
	selp.f32 	%f77, 0fBE2AAAA8, 0fBEFFFFFF, %p13;
	fma.rn.f32 	%f78, %f76, %f70, %f77;
	fma.rn.f32 	%f79, %f78, %f72, %f71;
	and.b32  	%r147, %r145, 2;
	setp.eq.s32 	%p14, %r147, 0;
	mov.f32 	%f80, 0f00000000;
	sub.f32 	%f81, %f80, %f79;
	selp.f32 	%f12, %f79, %f81, %p14;
	mul.f32 	%f82, %f2, 0f3F22F983;
	cvt.rni.s32.f32 	%r288, %f82;
	cvt.rn.f32.s32 	%f83, %r288;
	fma.rn.f32 	%f84, %f83, 0fBFC90FDA, %f2;
	fma.rn.f32 	%f85, %f83, 0fB3A22168, %f84;
	fma.rn.f32 	%f221, %f83, 0fA7C234C5, %f85;
	abs.f32 	%f14, %f2;
	setp.ltu.f32 	%p15, %f14, 0f47CE4780;
	mov.u32 	%r284, %r288;
	mov.f32 	%f220, %f221;
	@%p15 bra 	$L__BB0_24;
	setp.neu.f32 	%p16, %f14, 0f7F800000;
	@%p16 bra 	$L__BB0_19;
	mov.f32 	%f88, 0f00000000;
	mul.rn.f32 	%f220, %f2, %f88;
	mov.b32 	%r284, 0;
	bra.uni 	$L__BB0_24;
$L__BB0_19:
	mov.b32 	%r29, %f2;
	shl.b32 	%r149, %r29, 8;
	or.b32  	%r30, %r149, -2147483648;
	mov.b64 	%rd142, 0;
	mov.b32 	%r281, 0;
	mov.u64 	%rd140, __cudart_i2opi_f;
	mov.u64 	%rd141, %rd1;
$L__BB0_20:
	.pragma "nounroll";
	ld.global.nc.u32 	%r150, [%rd140];
	mad.wide.u32 	%rd80, %r150, %r30, %rd142;
	shr.u64 	%rd142, %rd80, 32;
	st.local.u32 	[%rd141], %rd80;
	add.s32 	%r281, %r281, 1;
	add.s64 	%rd141, %rd141, 4;
	add.s64 	%rd140, %rd140, 4;
	setp.ne.s32 	%p17, %r281, 6;
	@%p17 bra 	$L__BB0_20;
	shr.u32 	%r151, %r29, 23;
	st.local.u32 	[%rd1+24], %rd142;
	and.b32  	%r33, %r151, 31;
	add.s32 	%r152, %r151, -128;
	shr.u32 	%r153, %r152, 5;
	mul.wide.u32 	%rd81, %r153, 4;
	sub.s64 	%rd22, %rd1, %rd81;
	ld.local.u32 	%r282, [%rd22+24];
	ld.local.u32 	%r283, [%rd22+20];
	setp.eq.s32 	%p18, %r33, 0;
	@%p18 bra 	$L__BB0_23;
	shf.l.wrap.b32 	%r282, %r283, %r282, %r33;
	ld.local.u32 	%r154, [%rd22+16];
	shf.l.wrap.b32 	%r283, %r154, %r283, %r33;
$L__BB0_23:
	shr.u32 	%r155, %r282, 30;
	shf.l.wrap.b32 	%r156, %r283, %r282, 2;
	shl.b32 	%r157, %r283, 2;
	shr.u32 	%r158, %r156, 31;
	add.s32 	%r284, %r158, %r155;
	shr.s32 	%r159, %r156, 31;
	xor.b32  	%r160, %r159, %r156;
	xor.b32  	%r161, %r159, %r157;
	cvt.u64.u32 	%rd82, %r160;
	shl.b64 	%rd83, %rd82, 32;
	cvt.u64.u32 	%rd84, %r161;
	or.b64  	%rd85, %rd83, %rd84;
	cvt.rn.f64.s64 	%fd9, %rd85;
	mul.f64 	%fd10, %fd9, 0d3BF921FB54442D19;
	cvt.rn.f32.f64 	%f86, %fd10;
	neg.f32 	%f87, %f86;
	setp.lt.s32 	%p19, %r156, 0;
	selp.f32 	%f220, %f87, %f86, %p19;
$L__BB0_24:
	setp.ltu.f32 	%p20, %f14, 0f47CE4780;
	mul.rn.f32 	%f89, %f220, %f220;
	and.b32  	%r163, %r284, 1;
	setp.eq.b32 	%p21, %r163, 1;
	selp.f32 	%f90, 0f3F800000, %f220, %p21;
	fma.rn.f32 	%f91, %f89, %f90, 0f00000000;
	fma.rn.f32 	%f92, %f89, 0f37CBAC00, 0fBAB607ED;
	selp.f32 	%f93, %f92, 0fB94D4153, %p21;
	selp.f32 	%f94, 0f3D2AAABB, 0f3C0885E4, %p21;
	fma.rn.f32 	%f95, %f93, %f89, %f94;
	selp.f32 	%f96, 0fBEFFFFFF, 0fBE2AAAA8, %p21;
	fma.rn.f32 	%f97, %f95, %f89, %f96;
	fma.rn.f32 	%f98, %f97, %f91, %f90;
	and.b32  	%r164, %r284, 2;
	setp.eq.s32 	%p22, %r164, 0;
	mov.f32 	%f99, 0f00000000;
	sub.f32 	%f100, %f99, %f98;
	selp.f32 	%f18, %f98, %f100, %p22;
	@%p20 bra 	$L__BB0_32;
	setp.neu.f32 	%p23, %f14, 0f7F800000;
	@%p23 bra 	$L__BB0_27;
	mov.f32 	%f103, 0f00000000;
	mul.rn.f32 	%f221, %f2, %f103;
	mov.b32 	%r288, 0;
	bra.uni 	$L__BB0_32;
$L__BB0_27:
	mov.b32 	%r42, %f2;
	shl.b32 	%r166, %r42, 8;
	or.b32  	%r43, %r166, -2147483648;
	mov.b64 	%rd145, 0;
	mov.b32 	%r285, 0;
	mov.u64 	%rd143, __cudart_i2opi_f;
	mov.u64 	%rd144, %rd1;
$L__BB0_28:
	.pragma "nounroll";
	ld.global.nc.u32 	%r167, [%rd143];
	mad.wide.u32 	%rd88, %r167, %r43, %rd145;
	shr.u64 	%rd145, %rd88, 32;
	st.local.u32 	[%rd144], %rd88;
	add.s32 	%r285, %r285, 1;
	add.s64 	%rd144, %rd144, 4;
	add.s64 	%rd143, %rd143, 4;
	setp.ne.s32 	%p24, %r285, 6;
	@%p24 bra 	$L__BB0_28;
	shr.u32 	%r168, %r42, 23;
	st.local.u32 	[%rd1+24], %rd145;
	and.b32  	%r46, %r168, 31;
	add.s32 	%r169, %r168, -128;
	shr.u32 	%r170, %r169, 5;
	mul.wide.u32 	%rd89, %r170, 4;
	sub.s64 	%rd29, %rd1, %rd89;
	ld.local.u32 	%r286, [%rd29+24];
	ld.local.u32 	%r287, [%rd29+20];
	setp.eq.s32 	%p25, %r46, 0;
	@%p25 bra 	$L__BB0_31;
	shf.l.wrap.b32 	%r286, %r287, %r286, %r46;
	ld.local.u32 	%r171, [%rd29+16];
	shf.l.wrap.b32 	%r287, %r171, %r287, %r46;
$L__BB0_31:
	shr.u32 	%r172, %r286, 30;
	shf.l.wrap.b32 	%r173, %r287, %r286, 2;
	shl.b32 	%r174, %r287, 2;
	shr.u32 	%r175, %r173, 31;
	add.s32 	%r288, %r175, %r172;
	shr.s32 	%r176, %r173, 31;
	xor.b32  	%r177, %r176, %r173;
	xor.b32  	%r178, %r176, %r174;
	cvt.u64.u32 	%rd90, %r177;
	shl.b64 	%rd91, %rd90, 32;
	cvt.u64.u32 	%rd92, %r178;
	or.b64  	%rd93, %rd91, %rd92;
	cvt.rn.f64.s64 	%fd11, %rd93;
	mul.f64 	%fd12, %fd11, 0d3BF921FB54442D19;
	cvt.rn.f32.f64 	%f101, %fd12;
	neg.f32 	%f102, %f101;
	setp.lt.s32 	%p26, %r173, 0;
	selp.f32 	%f221, %f102, %f101, %p26;
$L__BB0_32:
	add.s32 	%r180, %r288, 1;
	mul.rn.f32 	%f104, %f221, %f221;
	and.b32  	%r181, %r288, 1;
	setp.eq.b32 	%p27, %r181, 1;
	selp.f32 	%f105, %f221, 0f3F800000, %p27;
	fma.rn.f32 	%f106, %f104, %f105, 0f00000000;
	fma.rn.f32 	%f107, %f104, 0f37CBAC00, 0fBAB607ED;
	selp.f32 	%f108, 0fB94D4153, %f107, %p27;
	selp.f32 	%f109, 0f3C0885E4, 0f3D2AAABB, %p27;
	fma.rn.f32 	%f110, %f108, %f104, %f109;
	selp.f32 	%f111, 0fBE2AAAA8, 0fBEFFFFFF, %p27;
	fma.rn.f32 	%f112, %f110, %f104, %f111;
	fma.rn.f32 	%f113, %f112, %f106, %f105;
	and.b32  	%r182, %r180, 2;
	setp.eq.s32 	%p28, %r182, 0;
	mov.f32 	%f114, 0f00000000;
	sub.f32 	%f115, %f114, %f113;
	selp.f32 	%f22, %f113, %f115, %p28;
	mul.f32 	%f116, %f46, 0f3F22F983;
	cvt.rni.s32.f32 	%r296, %f116;
	cvt.rn.f32.s32 	%f117, %r296;
	fma.rn.f32 	%f118, %f117, 0fBFC90FDA, %f46;
	fma.rn.f32 	%f119, %f117, 0fB3A22168, %f118;
	fma.rn.f32 	%f223, %f117, 0fA7C234C5, %f119;
	abs.f32 	%f24, %f46;
	setp.ltu.f32 	%p29, %f24, 0f47CE4780;
	mov.u32 	%r292, %r296;
	mov.f32 	%f222, %f223;
	@%p29 bra 	$L__BB0_40;
	setp.neu.f32 	%p30, %f24, 0f7F800000;
	@%p30 bra 	$L__BB0_35;
	mov.f32 	%f122, 0f00000000;
	mul.rn.f32 	%f222, %f46, %f122;
	mov.b32 	%r292, 0;
	bra.uni 	$L__BB0_40;
$L__BB0_35:
	mov.b32 	%r56, %f46;
	shl.b32 	%r184, %r56, 8;
	or.b32  	%r57, %r184, -2147483648;
	mov.b64 	%rd148, 0;
	mov.b32 	%r289, 0;
	mov.u64 	%rd146, __cudart_i2opi_f;
	mov.u64 	%rd147, %rd1;
$L__BB0_36:
	.pragma "nounroll";
	ld.global.nc.u32 	%r185, [%rd146];
	mad.wide.u32 	%rd96, %r185, %r57, %rd148;
	shr.u64 	%rd148, %rd96, 32;
	st.local.u32 	[%rd147], %rd96;
	add.s32 	%r289, %r289, 1;
	add.s64 	%rd147, %rd147, 4;
	add.s64 	%rd146, %rd146, 4;
	setp.ne.s32 	%p31, %r289, 6;
	@%p31 bra 	$L__BB0_36;
	shr.u32 	%r186, %r56, 23;
	st.local.u32 	[%rd1+24], %rd148;
	and.b32  	%r60, %r186, 31;
	and.b32  	%r187, %r186, 224;
	add.s32 	%r188, %r187, -128;
	shr.u32 	%r189, %r188, 5;
	mul.wide.u32 	%rd97, %r189, 4;
	sub.s64 	%rd36, %rd1, %rd97;
	ld.local.u32 	%r290, [%rd36+24];
	ld.local.u32 	%r291, [%rd36+20];
	setp.eq.s32 	%p32, %r60, 0;
	@%p32 bra 	$L__BB0_39;
	shf.l.wrap.b32 	%r290, %r291, %r290, %r60;
	ld.local.u32 	%r190, [%rd36+16];
	shf.l.wrap.b32 	%r291, %r190, %r291, %r60;
$L__BB0_39:
	shr.u32 	%r191, %r290, 30;
	shf.l.wrap.b32 	%r192, %r291, %r290, 2;
	shl.b32 	%r193, %r291, 2;
	shr.u32 	%r194, %r192, 31;
	add.s32 	%r195, %r194, %r191;
	neg.s32 	%r196, %r195;
	setp.lt.s32 	%p33, %r56, 0;
	selp.b32 	%r292, %r196, %r195, %p33;
	xor.b32  	%r197, %r192, %r56;
	shr.s32 	%r198, %r192, 31;
	xor.b32  	%r199, %r198, %r192;
	xor.b32  	%r200, %r198, %r193;
	cvt.u64.u32 	%rd98, %r199;
	shl.b64 	%rd99, %rd98, 32;
	cvt.u64.u32 	%rd100, %r200;
	or.b64  	%rd101, %rd99, %rd100;
	cvt.rn.f64.s64 	%fd13, %rd101;
	mul.f64 	%fd14, %fd13, 0d3BF921FB54442D19;
	cvt.rn.f32.f64 	%f120, %fd14;
	neg.f32 	%f121, %f120;
	setp.lt.s32 	%p34, %r197, 0;
	selp.f32 	%f222, %f121, %f120, %p34;
$L__BB0_40:
	setp.ltu.f32 	%p35, %f24, 0f47CE4780;
	mul.rn.f32 	%f123, %f222, %f222;
	and.b32  	%r202, %r292, 1;
	setp.eq.b32 	%p36, %r202, 1;
	selp.f32 	%f124, 0f3F800000, %f222, %p36;
	fma.rn.f32 	%f125, %f123, %f124, 0f00000000;
	fma.rn.f32 	%f126, %f123, 0f37CBAC00, 0fBAB607ED;
	selp.f32 	%f127, %f126, 0fB94D4153, %p36;
	selp.f32 	%f128, 0f3D2AAABB, 0f3C0885E4, %p36;
	fma.rn.f32 	%f129, %f127, %f123, %f128;
	selp.f32 	%f130, 0fBEFFFFFF, 0fBE2AAAA8, %p36;
	fma.rn.f32 	%f131, %f129, %f123, %f130;
	fma.rn.f32 	%f132, %f131, %f125, %f124;
	and.b32  	%r203, %r292, 2;
	setp.eq.s32 	%p37, %r203, 0;
	mov.f32 	%f133, 0f00000000;
	sub.f32 	%f134, %f133, %f132;
	selp.f32 	%f28, %f132, %f134, %p37;
	@%p35 bra 	$L__BB0_48;
	setp.neu.f32 	%p38, %f24, 0f7F800000;
	@%p38 bra 	$L__BB0_43;
	mov.f32 	%f137, 0f00000000;
	mul.rn.f32 	%f223, %f46, %f137;
	mov.b32 	%r296, 0;
	bra.uni 	$L__BB0_48;
$L__BB0_43:
	mov.b32 	%r69, %f46;
	shl.b32 	%r205, %r69, 8;
	or.b32  	%r70, %r205, -2147483648;
	mov.b64 	%rd151, 0;
	mov.b32 	%r293, 0;
	mov.u64 	%rd149, __cudart_i2opi_f;
	mov.u64 	%rd150, %rd1;
$L__BB0_44:
	.pragma "nounroll";
	ld.global.nc.u32 	%r206, [%rd149];
	mad.wide.u32 	%rd104, %r206, %r70, %rd151;
	shr.u64 	%rd151, %rd104, 32;
	st.local.u32 	[%rd150], %rd104;
	add.s32 	%r293, %r293, 1;
	add.s64 	%rd150, %rd150, 4;
	add.s64 	%rd149, %rd149, 4;
	setp.ne.s32 	%p39, %r293, 6;
	@%p39 bra 	$L__BB0_44;
	shr.u32 	%r207, %r69, 23;
	st.local.u32 	[%rd1+24], %rd151;
	and.b32  	%r73, %r207, 31;
	and.b32  	%r208, %r207, 224;
	add.s32 	%r209, %r208, -128;
	shr.u32 	%r210, %r209, 5;
	mul.wide.u32 	%rd105, %r210, 4;
	sub.s64 	%rd43, %rd1, %rd105;
	ld.local.u32 	%r294, [%rd43+24];
	ld.local.u32 	%r295, [%rd43+20];
	setp.eq.s32 	%p40, %r73, 0;
	@%p40 bra 	$L__BB0_47;
	shf.l.wrap.b32 	%r294, %r295, %r294, %r73;
	ld.local.u32 	%r211, [%rd43+16];
	shf.l.wrap.b32 	%r295, %r211, %r295, %r73;
$L__BB0_47:
	shr.u32 	%r212, %r294, 30;
	shf.l.wrap.b32 	%r213, %r295, %r294, 2;
	shl.b32 	%r214, %r295, 2;
	shr.u32 	%r215, %r213, 31;
	add.s32 	%r216, %r215, %r212;
	neg.s32 	%r217, %r216;
	setp.lt.s32 	%p41, %r69, 0;
	selp.b32 	%r296, %r217, %r216, %p41;
	xor.b32  	%r218, %r213, %r69;
	shr.s32 	%r219, %r213, 31;
	xor.b32  	%r220, %r219, %r213;
	xor.b32  	%r221, %r219, %r214;
	cvt.u64.u32 	%rd106, %r220;
	shl.b64 	%rd107, %rd106, 32;
	cvt.u64.u32 	%rd108, %r221;
	or.b64  	%rd109, %rd107, %rd108;
	cvt.rn.f64.s64 	%fd15, %rd109;
	mul.f64 	%fd16, %fd15, 0d3BF921FB54442D19;
	cvt.rn.f32.f64 	%f135, %fd16;
	neg.f32 	%f136, %f135;
	setp.lt.s32 	%p42, %r218, 0;
	selp.f32 	%f223, %f136, %f135, %p42;
$L__BB0_48:
	add.s32 	%r223, %r296, 1;
	mul.rn.f32 	%f138, %f223, %f223;
	and.b32  	%r224, %r296, 1;
	setp.eq.b32 	%p43, %r224, 1;
	selp.f32 	%f139, %f223, 0f3F800000, %p43;
	fma.rn.f32 	%f140, %f138, %f139, 0f00000000;
	fma.rn.f32 	%f141, %f138, 0f37CBAC00, 0fBAB607ED;
	selp.f32 	%f142, 0fB94D4153, %f141, %p43;
	selp.f32 	%f143, 0f3C0885E4, 0f3D2AAABB, %p43;
	fma.rn.f32 	%f144, %f142, %f138, %f143;
	selp.f32 	%f145, 0fBE2AAAA8, 0fBEFFFFFF, %p43;
	fma.rn.f32 	%f146, %f144, %f138, %f145;
	fma.rn.f32 	%f147, %f146, %f140, %f139;
	and.b32  	%r225, %r223, 2;
	setp.eq.s32 	%p44, %r225, 0;
	mov.f32 	%f148, 0f00000000;
	sub.f32 	%f149, %f148, %f147;
	selp.f32 	%f32, %f147, %f149, %p44;
	mul.f32 	%f150, %f47, 0f3F22F983;
	cvt.rni.s32.f32 	%r304, %f150;
	cvt.rn.f32.s32 	%f151, %r304;
	fma.rn.f32 	%f152, %f151, 0fBFC90FDA, %f47;
	fma.rn.f32 	%f153, %f151, 0fB3A22168, %f152;
	fma.rn.f32 	%f225, %f151, 0fA7C234C5, %f153;
	abs.f32 	%f34, %f47;
	setp.ltu.f32 	%p45, %f34, 0f47CE4780;
	mov.u32 	%r300, %r304;
	mov.f32 	%f224, %f225;
	@%p45 bra 	$L__BB0_56;
	setp.neu.f32 	%p46, %f34, 0f7F800000;
	@%p46 bra 	$L__BB0_51;
	mov.f32 	%f156, 0f00000000;
	mul.rn.f32 	%f224, %f47, %f156;
	mov.b32 	%r300, 0;
	bra.uni 	$L__BB0_56;
$L__BB0_51:
	mov.b32 	%r83, %f47;
	shl.b32 	%r227, %r83, 8;
	or.b32  	%r84, %r227, -2147483648;
	mov.b64 	%rd154, 0;
	mov.b32 	%r297, 0;
	mov.u64 	%rd152, __cudart_i2opi_f;
	mov.u64 	%rd153, %rd1;
$L__BB0_52:
	.pragma "nounroll";
	ld.global.nc.u32 	%r228, [%rd152];
	mad.wide.u32 	%rd112, %r228, %r84, %rd154;
	shr.u64 	%rd154, %rd112, 32;
	st.local.u32 	[%rd153], %rd112;
	add.s32 	%r297, %r297, 1;
	add.s64 	%rd153, %rd153, 4;
	add.s64 	%rd152, %rd152, 4;
	setp.ne.s32 	%p47, %r297, 6;
	@%p47 bra 	$L__BB0_52;
	shr.u32 	%r229, %r83, 23;
	st.local.u32 	[%rd1+24], %rd154;
	and.b32  	%r87, %r229, 31;
	and.b32  	%r230, %r229, 224;
	add.s32 	%r231, %r230, -128;
	shr.u32 	%r232, %r231, 5;
	mul.wide.u32 	%rd113, %r232, 4;
	sub.s64 	%rd50, %rd1, %rd113;
	ld.local.u32 	%r298, [%rd50+24];
	ld.local.u32 	%r299, [%rd50+20];
	setp.eq.s32 	%p48, %r87, 0;
	@%p48 bra 	$L__BB0_55;
	shf.l.wrap.b32 	%r298, %r299, %r298, %r87;
	ld.local.u32 	%r233, [%rd50+16];
	shf.l.wrap.b32 	%r299, %r233, %r299, %r87;
$L__BB0_55:
	shr.u32 	%r234, %r298, 30;
	shf.l.wrap.b32 	%r235, %r299, %r298, 2;
	shl.b32 	%r236, %r299, 2;
	shr.u32 	%r237, %r235, 31;
	add.s32 	%r238, %r237, %r234;
	neg.s32 	%r239, %r238;
	setp.lt.s32 	%p49, %r83, 0;
	selp.b32 	%r300, %r239, %r238, %p49;
	xor.b32  	%r240, %r235, %r83;
	shr.s32 	%r241, %r235, 31;
	xor.b32  	%r242, %r241, %r235;
	xor.b32  	%r243, %r241, %r236;
	cvt.u64.u32 	%rd114, %r242;
	shl.b64 	%rd115, %rd114, 32;
	cvt.u64.u32 	%rd116, %r243;
	or.b64  	%rd117, %rd115, %rd116;
	cvt.rn.f64.s64 	%fd17, %rd117;
	mul.f64 	%fd18, %fd17, 0d3BF921FB54442D19;
	cvt.rn.f32.f64 	%f154, %fd18;
	neg.f32 	%f155, %f154;
	setp.lt.s32 	%p50, %r240, 0;
	selp.f32 	%f224, %f155, %f154, %p50;
$L__BB0_56:
	setp.ltu.f32 	%p51, %f34, 0f47CE4780;
	mul.rn.f32 	%f157, %f224, %f224;
	and.b32  	%r245, %r300, 1;
	setp.eq.b32 	%p52, %r245, 1;
	selp.f32 	%f158, 0f3F800000, %f224, %p52;
	fma.rn.f32 	%f159, %f157, %f158, 0f00000000;
	fma.rn.f32 	%f160, %f157, 0f37CBAC00, 0fBAB607ED;
	selp.f32 	%f161, %f160, 0fB94D4153, %p52;
	selp.f32 	%f162, 0f3D2AAABB, 0f3C0885E4, %p52;
	fma.rn.f32 	%f163, %f161, %f157, %f162;
	selp.f32 	%f164, 0fBEFFFFFF, 0fBE2AAAA8, %p52;
	fma.rn.f32 	%f165, %f163, %f157, %f164;
	fma.rn.f32 	%f166, %f165, %f159, %f158;
	and.b32  	%r246, %r300, 2;
	setp.eq.s32 	%p53, %r246, 0;
	mov.f32 	%f167, 0f00000000;
	sub.f32 	%f168, %f167, %f166;
	selp.f32 	%f38, %f166, %f168, %p53;
	@%p51 bra 	$L__BB0_64;
	setp.neu.f32 	%p54, %f34, 0f7F800000;
	@%p54 bra 	$L__BB0_59;
	mov.f32 	%f171, 0f00000000;
	mul.rn.f32 	%f225, %f47, %f171;
	mov.b32 	%r304, 0;
	bra.uni 	$L__BB0_64;
$L__BB0_59:
	mov.b32 	%r96, %f47;
	shl.b32 	%r248, %r96, 8;
	or.b32  	%r97, %r248, -2147483648;
	mov.b64 	%rd157, 0;
	mov.b32 	%r301, 0;
	mov.u64 	%rd155, __cudart_i2opi_f;
	mov.u64 	%rd156, %rd1;
$L__BB0_60:
	.pragma "nounroll";
	ld.global.nc.u32 	%r249, [%rd155];
	mad.wide.u32 	%rd120, %r249, %r97, %rd157;
	shr.u64 	%rd157, %rd120, 32;
	st.local.u32 	[%rd156], %rd120;
	add.s32 	%r301, %r301, 1;
	add.s64 	%rd156, %rd156, 4;
	add.s64 	%rd155, %rd155, 4;
	setp.ne.s32 	%p55, %r301, 6;
	@%p55 bra 	$L__BB0_60;
	shr.u32 	%r250, %r96, 23;
	st.local.u32 	[%rd1+24], %rd157;
	and.b32  	%r100, %r250, 31;
	and.b32  	%r251, %r250, 224;
	add.s32 	%r252, %r251, -128;
	shr.u32 	%r253, %r252, 5;
	mul.wide.u32 	%rd121, %r253, 4;
	sub.s64 	%rd57, %rd1, %rd121;
	ld.local.u32 	%r302, [%rd57+24];
	ld.local.u32 	%r303, [%rd57+20];
	setp.eq.s32 	%p56, %r100, 0;
	@%p56 bra 	$L__BB0_63;
	shf.l.wrap.b32 	%r302, %r303, %r302, %r100;
	ld.local.u32 	%r254, [%rd57+16];
	shf.l.wrap.b32 	%r303, %r254, %r303, %r100;
$L__BB0_63:
	shr.u32 	%r255, %r302, 30;
	shf.l.wrap.b32 	%r256, %r303, %r302, 2;
	shl.b32 	%r257, %r303, 2;
	shr.u32 	%r258, %r256, 31;
	add.s32 	%r259, %r258, %r255;
	neg.s32 	%r260, %r259;
	setp.lt.s32 	%p57, %r96, 0;
	selp.b32 	%r304, %r260, %r259, %p57;
	xor.b32  	%r261, %r256, %r96;
	shr.s32 	%r262, %r256, 31;
	xor.b32  	%r263, %r262, %r256;
	xor.b32  	%r264, %r262, %r257;
	cvt.u64.u32 	%rd122, %r263;
	shl.b64 	%rd123, %rd122, 32;
	cvt.u64.u32 	%rd124, %r264;
	or.b64  	%rd125, %rd123, %rd124;
	cvt.rn.f64.s64 	%fd19, %rd125;
	mul.f64 	%fd20, %fd19, 0d3BF921FB54442D19;
	cvt.rn.f32.f64 	%f169, %fd20;
	neg.f32 	%f170, %f169;
	setp.lt.s32 	%p58, %r261, 0;
	selp.f32 	%f225, %f170, %f169, %p58;
$L__BB0_64:
	add.s32 	%r266, %r304, 1;
	mul.rn.f32 	%f172, %f225, %f225;
	and.b32  	%r267, %r304, 1;
	setp.eq.b32 	%p59, %r267, 1;
	selp.f32 	%f173, %f225, 0f3F800000, %p59;
	fma.rn.f32 	%f174, %f172, %f173, 0f00000000;
	fma.rn.f32 	%f175, %f172, 0f37CBAC00, 0fBAB607ED;
	selp.f32 	%f176, 0fB94D4153, %f175, %p59;
	selp.f32 	%f177, 0f3C0885E4, 0f3D2AAABB, %p59;
	fma.rn.f32 	%f178, %f176, %f172, %f177;
	selp.f32 	%f179, 0fBE2AAAA8, 0fBEFFFFFF, %p59;
	fma.rn.f32 	%f180, %f178, %f172, %f179;
	fma.rn.f32 	%f181, %f180, %f174, %f173;
	and.b32  	%r268, %r266, 2;
	setp.eq.s32 	%p60, %r268, 0;
	mov.f32 	%f182, 0f00000000;
	sub.f32 	%f183, %f182, %f181;
	selp.f32 	%f42, %f181, %f183, %p60;
	add.f32 	%f184, %f12, 0f40000000;
	mul.f32 	%f185, %f22, %f42;
	mul.f32 	%f186, %f28, %f38;
	fma.rn.f32 	%f187, %f18, %f186, %f185;
	mul.f32 	%f188, %f184, %f187;
	mul.f32 	%f189, %f8, %f32;
	mul.f32 	%f43, %f189, %f38;
	sub.f32 	%f190, %f188, %f43;
	mul.f32 	%f191, %f22, %f38;
	mul.f32 	%f192, %f28, %f42;
	mul.f32 	%f193, %f18, %f192;
	sub.f32 	%f194, %f191, %f193;
	mul.f32 	%f195, %f184, %f194;
	fma.rn.f32 	%f196, %f189, %f42, %f195;
	mul.f32 	%f197, %f184, %f32;
	fma.rn.f32 	%f198, %f18, %f197, 0f40A00000;
	mul.f32 	%f44, %f8, %f28;
	add.f32 	%f199, %f44, %f198;
	rcp.rn.f32 	%f45, %f199;
	mul.f32 	%f200, %f45, 0f41F00000;
	fma.rn.f32 	%f201, %f200, %f190, 0f42200000;
	cvt.rzi.s32.f32 	%r109, %f201;
	cvt.f64.f32 	%fd21, %f45;
	mul.f64 	%fd22, %fd21, 0dC02E000000000000;
	cvt.f64.f32 	%fd23, %f196;
	fma.rn.f64 	%fd24, %fd22, %fd23, 0d4026000000000000;
	cvt.rzi.s32.f64 	%r269, %fd24;
	setp.gt.u32 	%p61, %r109, 79;
	setp.gt.u32 	%p62, %r269, 21;
	or.pred  	%p63, %p61, %p62;
	@%p63 bra 	$L__BB0_66;
	mul.f32 	%f202, %f12, %f22;
	mul.f32 	%f203, %f202, %f42;
	mul.f32 	%f204, %f12, %f18;
	mul.f32 	%f205, %f204, %f28;
	fma.rn.f32 	%f206, %f205, %f38, %f203;
	sub.f32 	%f207, %f206, %f43;
	mul.f32 	%f208, %f207, 0f00000000;
	cvt.f64.f32 	%fd25, %f208;
	mul.f32 	%f209, %f8, %f42;
	mul.f32 	%f210, %f32, %f209;
	fma.rn.f32 	%f211, %f202, %f38, %f210;
	mul.f32 	%f212, %f18, %f42;
	mul.f32 	%f213, %f12, %f212;
	mul.f32 	%f214, %f28, %f213;
	sub.f32 	%f215, %f211, %f214;
	cvt.f64.f32 	%fd26, %f215;
	fma.rn.f64 	%fd27, %fd26, 0d3FE69FBE76C8B439, %fd25;
	fma.rn.f32 	%f216, %f204, %f32, %f44;
	cvt.f64.f32 	%fd28, %f216;
	mul.f64 	%fd29, %fd28, 0d3FE69FBE76C8B439;
	sub.f64 	%fd30, %fd27, %fd29;
	cvt.rn.f32.f64 	%f217, %fd30;
	mad.lo.s32 	%r270, %r269, 80, %r109;
	cvta.to.global.u64 	%rd126, %rd60;
	mul.wide.u32 	%rd127, %r270, 4;
	add.s64 	%rd128, %rd126, %rd127;
	atom.global.add.u32 	%r271, [%rd128], 1;
	mad.lo.s32 	%r272, %r270, 200, %r271;
	cvta.to.global.u64 	%rd129, %rd58;
	mul.wide.s32 	%rd130, %r272, 4;
	add.s64 	%rd131, %rd129, %rd130;
	st.global.f32 	[%rd131], %f45;
	cvta.to.global.u64 	%rd132, %rd59;
	add.s64 	%rd133, %rd132, %rd130;
	st.global.f32 	[%rd133], %f217;
$L__BB0_66:
	ret;

}
	// .globl	_Z13renderPixCudaPfS_PiPc
.visible .entry _Z13renderPixCudaPfS_PiPc(
	.param .u64 .ptr .align 1 _Z13renderPixCudaPfS_PiPc_param_0,
	.param .u64 .ptr .align 1 _Z13renderPixCudaPfS_PiPc_param_1,
	.param .u64 .ptr .align 1 _Z13renderPixCudaPfS_PiPc_param_2,
	.param .u64 .ptr .align 1 _Z13renderPixCudaPfS_PiPc_param_3
)
{
	.reg .pred 	%p<5>;
	.reg .b16 	%rs<4>;
	.reg .b32 	%r<13>;
	.reg .b32 	%f<8>;
	.reg .b64 	%rd<19>;
	.reg .b64 	%fd<3>;

	ld.param.u64 	%rd5, [_Z13renderPixCudaPfS_PiPc_param_0];
	ld.param.u64 	%rd6, [_Z13renderPixCudaPfS_PiPc_param_1];
	ld.param.u64 	%rd8, [_Z13renderPixCudaPfS_PiPc_param_2];
	ld.param.u64 	%rd7, [_Z13renderPixCudaPfS_PiPc_param_3];
	cvta.to.global.u64 	%rd9, %rd8;
	mov.u32 	%r5, %tid.x;
	mov.u32 	%r6, %ctaid.x;
	mad.lo.s32 	%r1, %r6, 80, %r5;
	mul.wide.u32 	%rd10, %r1, 4;
	add.s64 	%rd1, %rd9, %rd10;
	ld.global.u32 	%r7, [%rd1];
	setp.lt.s32 	%p1, %r7, 1;
	@%p1 bra 	$L__BB1_7;
	cvt.u64.u32 	%rd11, %r1;
	cvta.to.global.u64 	%rd12, %rd7;
	add.s64 	%rd2, %rd12, %rd11;
	mul.lo.s32 	%r2, %r1, 200;
	cvta.to.global.u64 	%rd3, %rd5;
	cvta.to.global.u64 	%rd4, %rd6;
	mov.f32 	%f7, 0f00000000;
	mov.b32 	%r12, 0;
	mov.u64 	%rd17, $str;
$L__BB1_2:
	add.s32 	%r9, %r12, %r2;
	mul.wide.u32 	%rd13, %r9, 4;
	add.s64 	%rd14, %rd3, %rd13;
	ld.global.f32 	%f2, [%rd14];
	add.s64 	%rd15, %rd4, %rd13;
	ld.global.f32 	%f3, [%rd15];
	setp.leu.f32 	%p2, %f2, %f7;
	@%p2 bra 	$L__BB1_6;
	setp.leu.f32 	%p3, %f3, 0f00000000;
	@%p3 bra 	$L__BB1_5;
	cvt.f64.f32 	%fd1, %f3;
	mul.f64 	%fd2, %fd1, 0d402699999999999A;
	cvt.rzi.s32.f64 	%r10, %fd2;
	cvt.s64.s32 	%rd16, %r10;
	add.s64 	%rd18, %rd17, %rd16;
	ld.global.nc.u8 	%rs2, [%rd18];
	cvt.u16.u8 	%rs3, %rs2;
	st.global.u8 	[%rd2], %rs3;
	mov.f32 	%f7, %f2;
	bra.uni 	$L__BB1_6;
$L__BB1_5:
	mov.b16 	%rs1, 32;
	st.global.u8 	[%rd2], %rs1;
	mov.f32 	%f7, %f2;
$L__BB1_6:
	add.s32 	%r12, %r12, 1;
	ld.global.u32 	%r11, [%rd1];
	setp.lt.s32 	%p4, %r12, %r11;
	@%p4 bra 	$L__BB1_2;
$L__BB1_7:
	ret;

}


// ===== COMPILED SASS (sm_100) =====

	.target	sm_100

	.elftype	@"ET_EXEC"


//--------------------- .note.nv.tkinfo           --------------------------
	.section	.note.nv.tkinfo,"",@"SHT_NOTE"
	.sectionflags	@"SHF_NOTE_NV_TKINFO"
	.tkinfo
        /*0018*/ 	.word	0x00000002
        /*0030*/ 	.string	""
        /*0030*/ 	.string	"ptxas"
        /*0030*/ 	.string	"Cuda compilation tools, release 13.0, V13.0.88"
        /*0030*/ 	.string	"Build cuda_13.0.r13.0/compiler.36424714_0"
        /*0030*/ 	.string	"-arch sm_100 -m 64 "



//--------------------- .note.nv.cuinfo           --------------------------
	.section	.note.nv.cuinfo,"",@"SHT_NOTE"
	.sectionflags	@"SHF_NOTE_NV_CUINFO"
        /*0018*/ 	.short	0x0002
        /*001a*/ 	.short	0x0064
        /*001c*/ 	.short	0x0082
	.zero		2


//--------------------- .nv.info                  --------------------------
	.section	.nv.info,"",@"SHT_CUDA_INFO"
	.align	4


	//----- nvinfo : EIATTR_REGCOUNT
	.align		4
        /*0000*/ 	.byte	0x04, 0x2f
        /*0002*/ 	.short	(.L_3 - .L_2)
	.align		4
.L_2:
        /*0004*/ 	.word	index@(_Z13calcPointCudaffPfS_Pi)
        /*0008*/ 	.word	0x0000001c


	//----- nvinfo : EIATTR_FRAME_SIZE
	.align		4
.L_3:
        /*000c*/ 	.byte	0x04, 0x11
        /*000e*/ 	.short	(.L_5 - .L_4)
	.align		4
.L_4:
        /*0010*/ 	.word	index@($__internal_0_$__cuda_sm20_rcp_rn_f32_slowpath)
        /*0014*/ 	.word	0x00000020


	//----- nvinfo : EIATTR_FRAME_SIZE
	.align		4
.L_5:
        /*0018*/ 	.byte	0x04, 0x11
        /*001a*/ 	.short	(.L_7 - .L_6)
	.align		4
.L_6:
        /*001c*/ 	.word	index@(_Z13calcPointCudaffPfS_Pi)
        /*0020*/ 	.word	0x00000020


	//----- nvinfo : EIATTR_REGCOUNT
	.align		4
.L_7:
        /*0024*/ 	.byte	0x04, 0x2f
        /*0026*/ 	.short	(.L_9 - .L_8)
	.align		4
.L_8:
        /*0028*/ 	.word	index@(_Z13renderPixCudaPfS_PiPc)
        /*002c*/ 	.word	0x00000014


	//----- nvinfo : EIATTR_FRAME_SIZE
	.align		4
.L_9:
        /*0030*/ 	.byte	0x04, 0x11
        /*0032*/ 	.short	(.L_11 - .L_10)
	.align		4
.L_10:
        /*0034*/ 	.word	index@(_Z13renderPixCudaPfS_PiPc)
        /*0038*/ 	.word	0x00000000


	//----- nvinfo : EIATTR_MIN_STACK_SIZE
	.align		4
.L_11:
        /*003c*/ 	.byte	0x04, 0x12
        /*003e*/ 	.short	(.L_13 - .L_12)
	.align		4
.L_12:
        /*0040*/ 	.word	index@(_Z13renderPixCudaPfS_PiPc)
        /*0044*/ 	.word	0x00000000


	//----- nvinfo : EIATTR_MIN_STACK_SIZE
	.align		4
.L_13:
        /*0048*/ 	.byte	0x04, 0x12
        /*004a*/ 	.short	(.L_15 - .L_14)
	.align		4
.L_14:
        /*004c*/ 	.word	index@(_Z13calcPointCudaffPfS_Pi)
        /*0050*/ 	.word	0x00000020
.L_15:


//--------------------- .nv.compat                --------------------------
	.section	.nv.compat,"",@"SHT_CUDA_COMPAT_INFO"
	.align	4
        /*0000*/ 	.byte	0x02, 0x09, 0x00, 0x00, 0x02, 0x02, 0x01, 0x00, 0x02, 0x05, 0x05, 0x00, 0x03, 0x07, 0x01, 0x01
        /*0010*/ 	.byte	0x02, 0x03, 0x00, 0x00, 0x02, 0x06, 0x01, 0x00, 0x04, 0x0b, 0x08, 0x00, 0x01, 0x00, 0x00, 0x00
        /*0020*/ 	.byte	0x00, 0x00, 0x00, 0x00


//--------------------- .nv.info._Z13renderPixCudaPfS_PiPc --------------------------
	.section	.nv.info._Z13renderPixCudaPfS_PiPc,"",@"SHT_CUDA_INFO"
	.sectionflags	@""
	.align	4


	//----- nvinfo : EIATTR_CUDA_API_VERSION
	.align		4
        /*0000*/ 	.byte	0x04, 0x37
        /*0002*/ 	.short	(.L_17 - .L_16)
.L_16:
        /*0004*/ 	.word	0x00000082


	//----- nvinfo : EIATTR_KPARAM_INFO
	.align		4
.L_17:
        /*0008*/ 	.byte	0x04, 0x17
        /*000a*/ 	.short	(.L_19 - .L_18)
.L_18:
        /*000c*/ 	.word	0x00000000
        /*0010*/ 	.short	0x0003
        /*0012*/ 	.short	0x0018
        /*0014*/ 	.byte	0x00, 0xf5, 0x21, 0x00


	//----- nvinfo : EIATTR_KPARAM_INFO
	.align		4
.L_19:
        /*0018*/ 	.byte	0x04, 0x17
        /*001a*/ 	.short	(.L_21 - .L_20)
.L_20:
        /*001c*/ 	.word	0x00000000
        /*0020*/ 	.short	0x0002
        /*0022*/ 	.short	0x0010
        /*0024*/ 	.byte	0x00, 0xf5, 0x21, 0x00


	//----- nvinfo : EIATTR_KPARAM_INFO
	.align		4
.L_21:
        /*0028*/ 	.byte	0x04, 0x17
        /*002a*/ 	.short	(.L_23 - .L_22)
.L_22:
        /*002c*/ 	.word	0x00000000
        /*0030*/ 	.short	0x0001
        /*0032*/ 	.short	0x0008
        /*0034*/ 	.byte	0x00, 0xf5, 0x21, 0x00


	//----- nvinfo : EIATTR_KPARAM_INFO
	.align		4
.L_23:
        /*0038*/ 	.byte	0x04, 0x17
        /*003a*/ 	.short	(.L_25 - .L_24)
.L_24:
        /*003c*/ 	.word	0x00000000
        /*0040*/ 	.short	0x0000
        /*0042*/ 	.short	0x0000
        /*0044*/ 	.byte	0x00, 0xf5, 0x21, 0x00


	//----- nvinfo : EIATTR_SPARSE_MMA_MASK
	.align		4
.L_25:
        /*0048*/ 	.byte	0x03, 0x50
        /*004a*/ 	.short	0x0000


	//----- nvinfo : EIATTR_MAXREG_COUNT
	.align		4
        /*004c*/ 	.byte	0x03, 0x1b
        /*004e*/ 	.short	0x00ff


	//----- nvinfo : EIATTR_MERCURY_ISA_VERSION
	.align		4
        /*0050*/ 	.byte	0x03, 0x5f
        /*0052*/ 	.short	0x0101


	//----- nvinfo : EIATTR_VRC_CTA_INIT_COUNT
	.align		4
        /*0054*/ 	.byte	0x02, 0x4a
	.zero		1
	.zero		1


	//----- nvinfo : EIATTR_EXIT_INSTR_OFFSETS
	.align		4
        /*0058*/ 	.byte	0x04, 0x1c
        /*005a*/ 	.short	(.L_27 - .L_26)


	//   ....[0]....
.L_26:
        /*005c*/ 	.word	0x00000090


	//   ....[1]....
        /*0060*/ 	.word	0x000002e0


	//----- nvinfo : EIATTR_CRS_STACK_SIZE
	.align		4
.L_27:
        /*0064*/ 	.byte	0x04, 0x1e
        /*0066*/ 	.short	(.L_29 - .L_28)
.L_28:
        /*0068*/ 	.word	0x00000000


	//----- nvinfo : EIATTR_CBANK_PARAM_SIZE
	.align		4
.L_29:
        /*006c*/ 	.byte	0x03, 0x19
        /*006e*/ 	.short	0x0020


	//----- nvinfo : EIATTR_PARAM_CBANK
	.align		4
        /*0070*/ 	.byte	0x04, 0x0a
        /*0072*/ 	.short	(.L_31 - .L_30)
	.align		4
.L_30:
        /*0074*/ 	.word	index@(.nv.constant0._Z13renderPixCudaPfS_PiPc)
        /*0078*/ 	.short	0x0380
        /*007a*/ 	.short	0x0020


	//----- nvinfo : EIATTR_SW_WAR
	.align		4
.L_31:
        /*007c*/ 	.byte	0x04, 0x36
        /*007e*/ 	.short	(.L_33 - .L_32)
.L_32:
        /*0080*/ 	.word	0x00000008
.L_33:


//--------------------- .nv.info._Z13calcPointCudaffPfS_Pi --------------------------
	.section	.nv.info._Z13calcPointCudaffPfS_Pi,"",@"SHT_CUDA_INFO"
	.sectionflags	@""
	.align	4


	//----- nvinfo : EIATTR_CUDA_API_VERSION
	.align		4
        /*0000*/ 	.byte	0x04, 0x37
        /*0002*/ 	.short	(.L_35 - .L_34)
.L_34:
        /*0004*/ 	.word	0x00000082


	//----- nvinfo : EIATTR_KPARAM_INFO
	.align		4
.L_35:
        /*0008*/ 	.byte	0x04, 0x17
        /*000a*/ 	.short	(.L_37 - .L_36)
.L_36:
        /*000c*/ 	.word	0x00000000
        /*0010*/ 	.short	0x0004
        /*0012*/ 	.short	0x0018
        /*0014*/ 	.byte	0x00, 0xf5, 0x21, 0x00


	//----- nvinfo : EIATTR_KPARAM_INFO
	.align		4
.L_37:
        /*0018*/ 	.byte	0x04, 0x17
        /*001a*/ 	.short	(.L_39 - .L_38)
.L_38:
        /*001c*/ 	.word	0x00000000
        /*0020*/ 	.short	0x0003
        /*0022*/ 	.short	0x0010
        /*0024*/ 	.byte	0x00, 0xf5, 0x21, 0x00


	//----- nvinfo : EIATTR_KPARAM_INFO
	.align		4
.L_39:
        /*0028*/ 	.byte	0x04, 0x17
        /*002a*/ 	.short	(.L_41 - .L_40)
.L_40:
        /*002c*/ 	.word	0x00000000
        /*0030*/ 	.short	0x0002
        /*0032*/ 	.short	0x0008
        /*0034*/ 	.byte	0x00, 0xf5, 0x21, 0x00


	//----- nvinfo : EIATTR_KPARAM_INFO
	.align		4
.L_41:
        /*0038*/ 	.byte	0x04, 0x17
        /*003a*/ 	.short	(.L_43 - .L_42)
.L_42:
        /*003c*/ 	.word	0x00000000
        /*0040*/ 	.short	0x0001
        /*0042*/ 	.short	0x0004
        /*0044*/ 	.byte	0x00, 0xf0, 0x11, 0x00


	//----- nvinfo : EIATTR_KPARAM_INFO
	.align		4
.L_43:
        /*0048*/ 	.byte	0x04, 0x17
        /*004a*/ 	.short	(.L_45 - .L_44)
.L_44:
        /*004c*/ 	.word	0x00000000
        /*0050*/ 	.short	0x0000
        /*0052*/ 	.short	0x0000
        /*0054*/ 	.byte	0x00, 0xf0, 0x11, 0x00


	//----- nvinfo : EIATTR_SPARSE_MMA_MASK
	.align		4
.L_45:
        /*0058*/ 	.byte	0x03, 0x50
        /*005a*/ 	.short	0x0000


	//----- nvinfo : EIATTR_MAXREG_COUNT
	.align		4
        /*005c*/ 	.byte	0x03, 0x1b
        /*005e*/ 	.short	0x00ff


	//----- nvinfo : EIATTR_MERCURY_ISA_VERSION
	.align		4
        /*0060*/ 	.byte	0x03, 0x5f
        /*0062*/ 	.short	0x0101


	//----- nvinfo : EIATTR_VRC_CTA_INIT_COUNT
	.align		4
        /*0064*/ 	.byte	0x02, 0x4a
	.zero		1
	.zero		1


	//----- nvinfo : EIATTR_EXIT_INSTR_OFFSETS
	.align		4
        /*0068*/ 	.byte	0x04, 0x1c
        /*006a*/ 	.short	(.L_47 - .L_46)


	//   ....[0]....
.L_46:
        /*006c*/ 	.word	0x00002800


	//   ....[1]....
        /*0070*/ 	.word	0x00002a30


	//----- nvinfo : EIATTR_CRS_STACK_SIZE
	.align		4
.L_47:
        /*0074*/ 	.byte	0x04, 0x1e
        /*0076*/ 	.short	(.L_49 - .L_48)
.L_48:
        /*0078*/ 	.word	0x00000000


	//----- nvinfo : EIATTR_CBANK_PARAM_SIZE
	.align		4
.L_49:
        /*007c*/ 	.byte	0x03, 0x19
        /*007e*/ 	.short	0x0020


	//----- nvinfo : EIATTR_PARAM_CBANK
	.align		4
        /*0080*/ 	.byte	0x04, 0x0a
        /*0082*/ 	.short	(.L_51 - .L_50)
	.align		4
.L_50:
        /*0084*/ 	.word	index@(.nv.constant0._Z13calcPointCudaffPfS_Pi)
        /*0088*/ 	.short	0x0380
        /*008a*/ 	.short	0x0020


	//----- nvinfo : EIATTR_SW_WAR
	.align		4
.L_51:
        /*008c*/ 	.byte	0x04, 0x36
        /*008e*/ 	.short	(.L_53 - .L_52)
.L_52:
        /*0090*/ 	.word	0x00000008
.L_53:


//--------------------- .nv.callgraph             --------------------------
	.section	.nv.callgraph,"",@"SHT_CUDA_CALLGRAPH"
	.align	4
	.sectionentsize	8
	.align		4
        /*0000*/ 	.word	0x00000000
	.align		4
        /*0004*/ 	.word	0xffffffff
	.align		4
        /*0008*/ 	.word	0x00000000
	.align		4
        /*000c*/ 	.word	0xfffffffe
	.align		4
        /*0010*/ 	.word	0x00000000
	.align		4
        /*0014*/ 	.word	0xfffffffd
	.align		4
        /*0018*/ 	.word	0x00000000
	.align		4
        /*001c*/ 	.word	0xfffffffc


//--------------------- .nv.constant4             --------------------------
	.section	.nv.constant4,"a",@progbits
	.align	8
	.align		8
.nv.constant4:
        /*0000*/ 	.dword	$str
	.align		8
        /*0008*/ 	.dword	__cudart_i2opi_f


//--------------------- .text._Z13renderPixCudaPfS_PiPc --------------------------
	.section	.text._Z13renderPixCudaPfS_PiPc,"ax",@progbits
	.align	128
        .global         _Z13renderPixCudaPfS_PiPc
        .type           _Z13renderPixCudaPfS_PiPc,@function
        .size           _Z13renderPixCudaPfS_PiPc,(.L_x_32 - _Z13renderPixCudaPfS_PiPc)
        .other          _Z13renderPixCudaPfS_PiPc,@"STO_CUDA_ENTRY STV_DEFAULT"
_Z13renderPixCudaPfS_PiPc:
.text._Z13renderPixCudaPfS_PiPc:
[----:B------:R-:W-:Y:S01]  /*0000*/  LDC R1, c[0x0][0x37c] ;  /* 0x0000df00ff017b82 */ /* 0x000fe20000000800 */
[----:B------:R-:W0:Y:S07]  /*0010*/  S2R R0, SR_TID.X ;  /* 0x0000000000007919 */ /* 0x000e2e0000002100 */
[----:B------:R-:W1:Y:S01]  /*0020*/  LDC.64 R2, c[0x0][0x390] ;  /* 0x0000e400ff027b82 */ /* 0x000e620000000a00 */
[----:B------:R-:W2:Y:S01]  /*0030*/  LDCU.64 UR4, c[0x0][0x358] ;  /* 0x00006b00ff0477ac */ /* 0x000ea20008000a00 */
[----:B------:R-:W0:Y:S02]  /*0040*/  S2R R5, SR_CTAID.X ;  /* 0x0000000000057919 */ /* 0x000e240000002500 */
[----:B0-----:R-:W-:-:S04]  /*0050*/  IMAD R0, R5, 0x50, R0 ;  /* 0x0000005005007824 */ /* 0x001fc800078e0200 */
[----:B-1----:R-:W-:-:S05]  /*0060*/  IMAD.WIDE.U32 R2, R0, 0x4, R2 ;  /* 0x0000000400027825 */ /* 0x002fca00078e0002 */
[----:B--2---:R-:W2:Y:S02]  /*0070*/  LDG.E R4, desc[UR4][R2.64] ;  /* 0x0000000402047981 */ /* 0x004ea4000c1e1900 */
[----:B--2---:R-:W-:-:S13]  /*0080*/  ISETP.GE.AND P0, PT, R4, 0x1, PT ;  /* 0x000000010400780c */ /* 0x004fda0003f06270 */
[----:B------:R-:W-:Y:S05]  /*0090*/  @!P0 EXIT ;  /* 0x000000000000894d */ /* 0x000fea0003800000 */
[----:B------:R-:W0:Y:S01]  /*00a0*/  LDCU.64 UR6, c[0x0][0x398] ;  /* 0x00007300ff0677ac */ /* 0x000e220008000a00 */
[----:B------:R-:W1:Y:S01]  /*00b0*/  LDC.64 R4, c[0x0][0x380] ;  /* 0x0000e000ff047b82 */ /* 0x000e620000000a00 */
[----:B------:R-:W-:Y:S01]  /*00c0*/  CS2R R14, SRZ ;  /* 0x00000000000e7805 */ /* 0x000fe2000001ff00 */
[----:B------:R-:W2:Y:S06]  /*00d0*/  LDCU.64 UR8, c[0x4][URZ] ;  /* 0x01000000ff0877ac */ /* 0x000eac0008000a00 */
[----:B------:R-:W3:Y:S01]  /*00e0*/  LDC.64 R6, c[0x0][0x388] ;  /* 0x0000e200ff067b82 */ /* 0x000ee20000000a00 */
[----:B0-----:R-:W-:-:S05]  /*00f0*/  IADD3 R8, P0, PT, R0, UR6, RZ ;  /* 0x0000000600087c10 */ /* 0x001fca000ff1e0ff */
[----:B--2---:R-:W-:-:S08]  /*0100*/  IMAD.X R9, RZ, RZ, UR7, P0 ;  /* 0x00000007ff097e24 */ /* 0x004fd000080e06ff */
.L_x_3:
[----:B0-----:R-:W-:-:S04]  /*0110*/  IMAD R13, R0, 0xc8, R15 ;  /* 0x000000c8000d7824 */ /* 0x001fc800078e020f */
[----:B-1----:R-:W-:-:S05]  /*0120*/  IMAD.WIDE.U32 R10, R13, 0x4, R4 ;  /* 0x000000040d0a7825 */ /* 0x002fca00078e0004 */
[----:B------:R-:W2:Y:S01]  /*0130*/  LDG.E R17, desc[UR4][R10.64] ;  /* 0x000000040a117981 */ /* 0x000ea2000c1e1900 */
[----:B------:R-:W-:Y:S01]  /*0140*/  BSSY.RECONVERGENT B0, `(.L_x_0) ;  /* 0x0000015000007945 */ /* 0x000fe20003800200 */
[----:B---3--:R-:W-:Y:S01]  /*0150*/  IMAD.WIDE.U32 R12, R13, 0x4, R6 ;  /* 0x000000040d0c7825 */ /* 0x008fe200078e0006 */
[----:B--2---:R-:W-:-:S13]  /*0160*/  FSETP.GT.AND P0, PT, R17, R14, PT ;  /* 0x0000000e1100720b */ /* 0x004fda0003f04000 */
[----:B------:R-:W-:Y:S05]  /*0170*/  @!P0 BRA `(.L_x_1) ;  /* 0x0000000000448947 */ /* 0x000fea0003800000 */
[----:B------:R-:W2:Y:S02]  /*0180*/  LDG.E R16, desc[UR4][R12.64] ;  /* 0x000000040c107981 */ /* 0x000ea4000c1e1900 */
[----:B--2---:R-:W-:-:S13]  /*0190*/  FSETP.GT.AND P0, PT, R16, RZ, PT ;  /* 0x000000ff1000720b */ /* 0x004fda0003f04000 */
[----:B------:R-:W-:Y:S05]  /*01a0*/  @!P0 BRA `(.L_x_2) ;  /* 0x00000000002c8947 */ /* 0x000fea0003800000 */
[----:B------:R-:W0:Y:S01]  /*01b0*/  F2F.F64.F32 R10, R16 ;  /* 0x00000010000a7310 */ /* 0x000e220000201800 */
[----:B------:R-:W-:Y:S01]  /*01c0*/  UMOV UR6, 0x9999999a ;  /* 0x9999999a00067882 */ /* 0x000fe20000000000 */
[----:B------:R-:W-:Y:S02]  /*01d0*/  UMOV UR7, 0x40269999 ;  /* 0x4026999900077882 */ /* 0x000fe40000000000 */
[----:B0-----:R-:W-:-:S10]  /*01e0*/  DMUL R10, R10, UR6 ;  /* 0x000000060a0a7c28 */ /* 0x001fd40008000000 */
[----:B------:R-:W0:Y:S02]  /*01f0*/  F2I.F64.TRUNC R10, R10 ;  /* 0x0000000a000a7311 */ /* 0x000e24000030d100 */
[----:B0-----:R-:W-:-:S04]  /*0200*/  IADD3 R12, P0, PT, R10, UR8, RZ ;  /* 0x000000080a0c7c10 */ /* 0x001fc8000ff1e0ff */
[----:B------:R-:W-:-:S06]  /*0210*/  LEA.HI.X.SX32 R13, R10, UR9, 0x1, P0 ;  /* 0x000000090a0d7c11 */ /* 0x000fcc00080f0eff */
[----:B------:R-:W2:Y:S01]  /*0220*/  LDG.E.U8.CONSTANT R13, desc[UR4][R12.64] ;  /* 0x000000040c0d7981 */ /* 0x000ea2000c1e9100 */
[----:B------:R-:W-:-:S03]  /*0230*/  IMAD.MOV.U32 R14, RZ, RZ, R17 ;  /* 0x000000ffff0e7224 */ /* 0x000fc600078e0011 */
[----:B--2---:R0:W-:Y:S01]  /*0240*/  STG.E.U8 desc[UR4][R8.64], R13 ;  /* 0x0000000d08007986 */ /* 0x0041e2000c101104 */
[----:B------:R-:W-:Y:S05]  /*0250*/  BRA `(.L_x_1) ;  /* 0x00000000000c7947 */ /* 0x000fea0003800000 */
.L_x_2:
[----:B------:R-:W-:Y:S01]  /*0260*/  MOV R10, 0x20 ;  /* 0x00000020000a7802 */ /* 0x000fe20000000f00 */
[----:B------:R-:W-:-:S04]  /*0270*/  IMAD.MOV.U32 R14, RZ, RZ, R17 ;  /* 0x000000ffff0e7224 */ /* 0x000fc800078e0011 */
[----:B------:R1:W-:Y:S03]  /*0280*/  STG.E.U8 desc[UR4][R8.64], R10 ;  /* 0x0000000a08007986 */ /* 0x0003e6000c101104 */
.L_x_1:
[----:B------:R-:W-:Y:S05]  /*0290*/  BSYNC.RECONVERGENT B0 ;  /* 0x0000000000007941 */ /* 0x000fea0003800200 */
.L_x_0:
[----:B-1----:R-:W2:Y:S01]  /*02a0*/  LDG.E R10, desc[UR4][R2.64] ;  /* 0x00000004020a7981 */ /* 0x002ea2000c1e1900 */
[----:B------:R-:W-:-:S04]  /*02b0*/  IADD3 R15, PT, PT, R15, 0x1, RZ ;  /* 0x000000010f0f7810 */ /* 0x000fc80007ffe0ff */
[----:B--2---:R-:W-:-:S13]  /*02c0*/  ISETP.GE.AND P0, PT, R15, R10, PT ;  /* 0x0000000a0f00720c */ /* 0x004fda0003f06270 */
[----:B------:R-:W-:Y:S05]  /*02d0*/  @!P0 BRA `(.L_x_3) ;  /* 0xfffffffc008c8947 */ /* 0x000fea000383ffff */
[----:B------:R-:W-:Y:S05]  /*02e0*/  EXIT ;  /* 0x000000000000794d */ /* 0x000fea0003800000 */
.L_x_4:
[----:B------:R-:W-:-:S00]  /*02f0*/  BRA `(.L_x_4) ;  /* 0xfffffffc00fc7947 */ /* 0x000fc0000383ffff */
[----:B------:R-:W-:-:S00]  /*0300*/  NOP ;  /* 0x0000000000007918 */ /* 0x000fc00000000000 */
[----:B------:R-:W-:-:S00]  /*0310*/  NOP ;  /* 0x0000000000007918 */ /* 0x000fc00000000000 */
[----:B------:R-:W-:-:S00]  /*0320*/  NOP ;  /* 0x0000000000007918 */ /* 0x000fc00000000000 */
[----:B------:R-:W-:-:S00]  /*0330*/  NOP ;  /* 0x0000000000007918 */ /* 0x000fc00000000000 */
[----:B------:R-:W-:-:S00]  /*0340*/  NOP ;  /* 0x0000000000007918 */ /* 0x000fc00000000000 */
[----:B------:R-:W-:-:S00]  /*0350*/  NOP ;  /* 0x0000000000007918 */ /* 0x000fc00000000000 */
[----:B------:R-:W-:-:S00]  /*0360*/  NOP ;  /* 0x0000000000007918 */ /* 0x000fc00000000000 */
[----:B------:R-:W-:-:S00]  /*0370*/  NOP ;  /* 0x0000000000007918 */ /* 0x000fc00000000000 */
.L_x_32:


//--------------------- .text._Z13calcPointCudaffPfS_Pi --------------------------
	.section	.text._Z13calcPointCudaffPfS_Pi,"ax",@progbits
	.align	128
        .global         _Z13calcPointCudaffPfS_Pi
        .type           _Z13calcPointCudaffPfS_Pi,@function
        .size           _Z13calcPointCudaffPfS_Pi,(.L_x_31 - _Z13calcPointCudaffPfS_Pi)
        .other          _Z13calcPointCudaffPfS_Pi,@"STO_CUDA_ENTRY STV_DEFAULT"
_Z13calcPointCudaffPfS_Pi:
.text._Z13calcPointCudaffPfS_Pi:
[----:B------:R-:W0:Y:S08]  /*0000*/  LDC R1, c[0x0][0x37c] ;  /* 0x0000df00ff017b82 */ /* 0x000e300000000800 */
[----:B------:R-:W1:Y:S01]  /*0010*/  S2UR UR4, SR_CTAID.X ;  /* 0x00000000000479c3 */ /* 0x000e620000002500 */
[----:B------:R-:W-:Y:S01]  /*0020*/  UMOV UR5, 0x3faeb851 ;  /* 0x3faeb85100057882 */ /* 0x000fe20000000000 */
[----:B------:R-:W2:Y:S01]  /*0030*/  LDCU.64 UR6, c[0x0][0x358] ;  /* 0x00006b00ff0677ac */ /* 0x000ea20008000a00 */
[----:B0-----:R-:W-:Y:S01]  /*0040*/  VIADD R1, R1, 0xffffffe0 ;  /* 0xffffffe001017836 */ /* 0x001fe20000000000 */
[----:B-1----:R-:W0:Y:S01]  /*0050*/  I2F.F64.U32 R2, UR4 ;  /* 0x0000000400027d12 */ /* 0x002e220008201800 */
[----:B------:R-:W-:-:S02]  /*0060*/  UMOV UR4, 0xeb851eb8 ;  /* 0xeb851eb800047882 */ /* 0x000fc40000000000 */
[----:B0-----:R-:W-:-:S06]  /*0070*/  DMUL R2, R2, UR4 ;  /* 0x0000000402027c28 */ /* 0x001fcc0008000000 */
[----:B------:R-:W0:Y:S02]  /*0080*/  F2F.F32.F64 R11, R2 ;  /* 0x00000002000b7310 */ /* 0x000e240000301000 */
[C---:B0-----:R-:W-:Y:S01]  /*0090*/  FMUL R0, R11.reuse, 0.63661974668502807617 ;  /* 0x3f22f9830b007820 */ /* 0x041fe20000400000 */
[----:B------:R-:W-:-:S05]  /*00a0*/  FSETP.GE.AND P0, PT, |R11|, 105615, PT ;  /* 0x47ce47800b00780b */ /* 0x000fca0003f06200 */
[----:B------:R-:W0:Y:S02]  /*00b0*/  F2I.NTZ R0, R0 ;  /* 0x0000000000007305 */ /* 0x000e240000203100 */
[----:B0-----:R-:W-:Y:S01]  /*00c0*/  I2FP.F32.S32 R12, R0 ;  /* 0x00000000000c7245 */ /* 0x001fe20000201400 */
[----:B------:R-:W-:-:S04]  /*00d0*/  IMAD.MOV.U32 R16, RZ, RZ, R0 ;  /* 0x000000ffff107224 */ /* 0x000fc800078e0000 */
[----:B------:R-:W-:-:S04]  /*00e0*/  FFMA R5, R12, -1.5707962512969970703, R11 ;  /* 0xbfc90fda0c057823 */ /* 0x000fc8000000000b */
[----:B------:R-:W-:-:S04]  /*00f0*/  FFMA R5, R12, -7.5497894158615963534e-08, R5 ;  /* 0xb3a221680c057823 */ /* 0x000fc80000000005 */
[----:B------:R-:W-:-:S04]  /*0100*/  FFMA R12, R12, -5.3903029534742383927e-15, R5 ;  /* 0xa7c234c50c0c7823 */ /* 0x000fc80000000005 */
[----:B------:R-:W-:Y:S01]  /*0110*/  IMAD.MOV.U32 R6, RZ, RZ, R12 ;  /* 0x000000ffff067224 */ /* 0x000fe200078e000c */
[----:B--2---:R-:W-:Y:S06]  /*0120*/  @!P0 BRA `(.L_x_5) ;  /* 0x0000000000c48947 */ /* 0x004fec0003800000 */
[----:B------:R-:W-:-:S13]  /*0130*/  FSETP.NEU.AND P1, PT, |R11|, +INF , PT ;  /* 0x7f8000000b00780b */ /* 0x000fda0003f2d200 */
[----:B------:R-:W-:Y:S01]  /*0140*/  @!P1 FMUL R6, RZ, R11 ;  /* 0x0000000bff069220 */ /* 0x000fe20000400000 */
[----:B------:R-:W-:Y:S01]  /*0150*/  @!P1 IMAD.MOV.U32 R0, RZ, RZ, RZ ;  /* 0x000000ffff009224 */ /* 0x000fe200078e00ff */
[----:B------:R-:W-:Y:S06]  /*0160*/  @!P1 BRA `(.L_x_5) ;  /* 0x0000000000b49947 */ /* 0x000fec0003800000 */
[----:B------:R-:W-:Y:S01]  /*0170*/  IMAD.SHL.U32 R2, R11, 0x100, RZ ;  /* 0x000001000b027824 */ /* 0x000fe200078e00ff */
[----:B------:R-:W-:Y:S01]  /*0180*/  MOV R0, R1 ;  /* 0x0000000100007202 */ /* 0x000fe20000000f00 */
[----:B------:R-:W-:Y:S01]  /*0190*/  IMAD.MOV.U32 R6, RZ, RZ, RZ ;  /* 0x000000ffff067224 */ /* 0x000fe200078e00ff */
[----:B------:R-:W0:Y:S01]  /*01a0*/  LDCU.64 UR8, c[0x4][0x8] ;  /* 0x01000100ff0877ac */ /* 0x000e220008000a00 */
[----:B------:R-:W-:Y:S01]  /*01b0*/  IMAD.MOV.U32 R13, RZ, RZ, RZ ;  /* 0x000000ffff0d7224 */ /* 0x000fe200078e00ff */
[----:B------:R-:W-:Y:S01]  /*01c0*/  LOP3.LUT R7, R2, 0x80000000, RZ, 0xfc, !PT ;  /* 0x8000000002077812 */ /* 0x000fe200078efcff */
[----:B------:R-:W-:-:S06]  /*01d0*/  UMOV UR4, URZ ;  /* 0x000000ff00047c82 */ /* 0x000fcc0008000000 */
.L_x_6:
[----:B0-----:R-:W-:Y:S02]  /*01e0*/  IMAD.U32 R4, RZ, RZ, UR8 ;  /* 0x00000008ff047e24 */ /* 0x001fe4000f8e00ff */
[----:B------:R-:W-:-:S05]  /*01f0*/  IMAD.U32 R5, RZ, RZ, UR9 ;  /* 0x00000009ff057e24 */ /* 0x000fca000f8e00ff */
[----:B------:R-:W2:Y:S01]  /*0200*/  LDG.E.CONSTANT R2, desc[UR6][R4.64] ;  /* 0x0000000604027981 */ /* 0x000ea2000c1e9900 */
[----:B------:R-:W-:Y:S02]  /*0210*/  UIADD3 UR8, UP0, UPT, UR8, 0x4, URZ ;  /* 0x0000000408087890 */ /* 0x000fe4000ff1e0ff */
[----:B------:R-:W-:Y:S02]  /*0220*/  UIADD3 UR4, UPT, UPT, UR4, 0x1, URZ ;  /* 0x0000000104047890 */ /* 0x000fe4000fffe0ff */
[----:B------:R-:W-:Y:S02]  /*0230*/  UIADD3.X UR9, UPT, UPT, URZ, UR9, URZ, UP0, !UPT ;  /* 0x00000009ff097290 */ /* 0x000fe400087fe4ff */
[----:B------:R-:W-:Y:S01]  /*0240*/  UISETP.NE.AND UP0, UPT, UR4, 0x6, UPT ;  /* 0x000000060400788c */ /* 0x000fe2000bf05270 */
[----:B--2---:R-:W-:-:S03]  /*0250*/  IMAD.WIDE.U32 R2, R2, R7, RZ ;  /* 0x0000000702027225 */ /* 0x004fc600078e00ff */
[----:B------:R-:W-:-:S05]  /*0260*/  IADD3 R9, P1, PT, R2, R6, RZ ;  /* 0x0000000602097210 */ /* 0x000fca0007f3e0ff */
[----:B------:R0:W-:Y:S01]  /*0270*/  STL [R0], R9 ;  /* 0x0000000900007387 */ /* 0x0001e20000100800 */
[----:B------:R-:W-:Y:S02]  /*0280*/  IMAD.X R6, R3, 0x1, R13, P1 ;  /* 0x0000000103067824 */ /* 0x000fe400008e060d */
[----:B0-----:R-:W-:Y:S01]  /*0290*/  VIADD R0, R0, 0x4 ;  /* 0x0000000400007836 */ /* 0x001fe20000000000 */
[----:B------:R-:W-:Y:S06]  /*02a0*/  BRA.U UP0, `(.L_x_6) ;  /* 0xfffffffd00cc7547 */ /* 0x000fec000b83ffff */
[----:B------:R-:W-:Y:S01]  /*02b0*/  SHF.R.U32.HI R0, RZ, 0x17, R11 ;  /* 0x00000017ff007819 */ /* 0x000fe2000001160b */
[----:B------:R0:W-:Y:S03]  /*02c0*/  STL [R1+0x18], R6 ;  /* 0x0000180601007387 */ /* 0x0001e60000100800 */
[C---:B------:R-:W-:Y:S01]  /*02d0*/  LOP3.LUT P1, R4, R0.reuse, 0x1f, RZ, 0xc0, !PT ;  /* 0x0000001f00047812 */ /* 0x040fe2000782c0ff */
[----:B------:R-:W-:-:S05]  /*02e0*/  VIADD R2, R0, 0xffffff80 ;  /* 0xffffff8000027836 */ /* 0x000fca0000000000 */
[----:B------:R-:W-:-:S05]  /*02f0*/  SHF.R.U32.HI R0, RZ, 0x5, R2 ;  /* 0x00000005ff007819 */ /* 0x000fca0000011602 */
[----:B------:R-:W-:-:S05]  /*0300*/  IMAD R7, R0, -0x4, R1 ;  /* 0xfffffffc00077824 */ /* 0x000fca00078e0201 */
[----:B------:R-:W2:Y:S04]  /*0310*/  LDL R0, [R7+0x18] ;  /* 0x0000180007007983 */ /* 0x000ea80000100800 */
[----:B------:R-:W2:Y:S04]  /*0320*/  LDL R3, [R7+0x14] ;  /* 0x0000140007037983 */ /* 0x000ea80000100800 */
[----:B------:R-:W3:Y:S01]  /*0330*/  @P1 LDL R2, [R7+0x10] ;  /* 0x0000100007021983 */ /* 0x000ee20000100800 */
[----:B------:R-:W-:Y:S01]  /*0340*/  UMOV UR4, 0x54442d19 ;  /* 0x54442d1900047882 */ /* 0x000fe20000000000 */
[----:B------:R-:W-:Y:S01]  /*0350*/  UMOV UR5, 0x3bf921fb ;  /* 0x3bf921fb00057882 */ /* 0x000fe20000000000 */
[----:B--2---:R-:W-:-:S02]  /*0360*/  @P1 SHF.L.W.U32.HI R0, R3, R4, R0 ;  /* 0x0000000403001219 */ /* 0x004fc40000010e00 */
[----:B---3--:R-:W-:-:S04]  /*0370*/  @P1 SHF.L.W.U32.HI R3, R2, R4, R3 ;  /* 0x0000000402031219 */ /* 0x008fc80000010e03 */
[C---:B------:R-:W-:Y:S01]  /*0380*/  SHF.L.W.U32.HI R2, R3.reuse, 0x2, R0 ;  /* 0x0000000203027819 */ /* 0x040fe20000010e00 */
[----:B------:R-:W-:-:S03]  /*0390*/  IMAD.SHL.U32 R3, R3, 0x4, RZ ;  /* 0x0000000403037824 */ /* 0x000fc600078e00ff */
[----:B------:R-:W-:Y:S02]  /*03a0*/  SHF.R.S32.HI R4, RZ, 0x1f, R2 ;  /* 0x0000001fff047819 */ /* 0x000fe40000011402 */
[----:B------:R-:W-:Y:S02]  /*03b0*/  ISETP.GE.AND P1, PT, R2, RZ, PT ;  /* 0x000000ff0200720c */ /* 0x000fe40003f26270 */
[C---:B------:R-:W-:Y:S02]  /*03c0*/  LOP3.LUT R8, R4.reuse, R3, RZ, 0x3c, !PT ;  /* 0x0000000304087212 */ /* 0x040fe400078e3cff */
[----:B------:R-:W-:Y:S02]  /*03d0*/  LOP3.LUT R9, R4, R2, RZ, 0x3c, !PT ;  /* 0x0000000204097212 */ /* 0x000fe400078e3cff */
[----:B------:R-:W-:-:S04]  /*03e0*/  SHF.R.U32.HI R3, RZ, 0x1e, R0 ;  /* 0x0000001eff037819 */ /* 0x000fc80000011600 */
[----:B------:R-:W1:Y:S01]  /*03f0*/  I2F.F64.S64 R8, R8 ;  /* 0x0000000800087312 */ /* 0x000e620000301c00 */
[----:B------:R-:W-:Y:S01]  /*0400*/  LEA.HI R0, R2, R3, RZ, 0x1 ;  /* 0x0000000302007211 */ /* 0x000fe200078f08ff */
[----:B-1----:R-:W-:-:S10]  /*0410*/  DMUL R4, R8, UR4 ;  /* 0x0000000408047c28 */ /* 0x002fd40008000000 */
[----:B------:R-:W0:Y:S02]  /*0420*/  F2F.F32.F64 R4, R4 ;  /* 0x0000000400047310 */ /* 0x000e240000301000 */
[----:B0-----:R-:W-:-:S07]  /*0430*/  FSEL R6, -R4, R4, !P1 ;  /* 0x0000000404067208 */ /* 0x001fce0004800100 */
.L_x_5:
[----:B------:R-:W0:Y:S01]  /*0440*/  S2R R2, SR_TID.X ;  /* 0x0000000000027919 */ /* 0x000e220000002100 */
[----:B------:R-:W-:Y:S02]  /*0450*/  IMAD.MOV.U32 R5, RZ, RZ, 0x37cbac00 ;  /* 0x37cbac00ff057424 */ /* 0x000fe400078e00ff */
[----:B------:R-:W-:Y:S01]  /*0460*/  FMUL R4, R6, R6 ;  /* 0x0000000606047220 */ /* 0x000fe20000400000 */
[----:B------:R-:W-:Y:S01]  /*0470*/  LOP3.LUT R7, R0, 0x1, RZ, 0xc0, !PT ;  /* 0x0000000100077812 */ /* 0x000fe200078ec0ff */
[----:B------:R-:W-:Y:S01]  /*0480*/  UMOV UR4, 0xeb851eb8 ;  /* 0xeb851eb800047882 */ /* 0x000fe20000000000 */
[----:B------:R-:W-:Y:S01]  /*0490*/  UMOV UR5, 0x3f9eb851 ;  /* 0x3f9eb85100057882 */ /* 0x000fe20000000000 */
[----:B------:R-:W-:Y:S01]  /*04a0*/  FFMA R8, R4, R5, -0.0013887860113754868507 ;  /* 0xbab607ed04087423 */ /* 0x000fe20000000005 */
[----:B------:R-:W-:Y:S02]  /*04b0*/  ISETP.NE.U32.AND P1, PT, R7, 0x1, PT ;  /* 0x000000010700780c */ /* 0x000fe40003f25070 */
[----:B------:R-:W-:-:S02]  /*04c0*/  MOV R7, 0x3d2aaabb ;  /* 0x3d2aaabb00077802 */ /* 0x000fc40000000f00 */
[----:B------:R-:W-:Y:S01]  /*04d0*/  FSEL R9, R8, -0.00019574658654164522886, !P1 ;  /* 0xb94d415308097808 */ /* 0x000fe20004800000 */
[----:B------:R-:W-:Y:S01]  /*04e0*/  IMAD.MOV.U32 R8, RZ, RZ, 0x3effffff ;  /* 0x3effffffff087424 */ /* 0x000fe200078e00ff */
[----:B------:R-:W-:Y:S02]  /*04f0*/  FSEL R13, R7, 0.0083327032625675201416, !P1 ;  /* 0x3c0885e4070d7808 */ /* 0x000fe40004800000 */
[----:B------:R-:W-:Y:S02]  /*0500*/  LOP3.LUT P2, RZ, R0, 0x2, RZ, 0xc0, !PT ;  /* 0x0000000200ff7812 */ /* 0x000fe4000784c0ff */
[----:B------:R-:W-:Y:S01]  /*0510*/  FSEL R15, -R8, -0.16666662693023681641, !P1 ;  /* 0xbe2aaaa8080f7808 */ /* 0x000fe20004800100 */
[----:B------:R-:W-:Y:S01]  /*0520*/  FFMA R9, R4, R9, R13 ;  /* 0x0000000904097223 */ /* 0x000fe2000000000d */
[----:B------:R-:W-:-:S03]  /*0530*/  FSEL R0, R6, 1, P1 ;  /* 0x3f80000006007808 */ /* 0x000fc60000800000 */
[C---:B------:R-:W-:Y:S02]  /*0540*/  FFMA R15, R4.reuse, R9, R15 ;  /* 0x00000009040f7223 */ /* 0x040fe4000000000f */
[----:B------:R-:W-:-:S04]  /*0550*/  FFMA R9, R4, R0, RZ ;  /* 0x0000000004097223 */ /* 0x000fc800000000ff */
[----:B------:R-:W-:Y:S01]  /*0560*/  FFMA R6, R9, R15, R0 ;  /* 0x0000000f09067223 */ /* 0x000fe20000000000 */
[----:B0-----:R-:W0:Y:S03]  /*0570*/  I2F.F64.U32 R2, R2 ;  /* 0x0000000200027312 */ /* 0x001e260000201800 */
[----:B------:R-:W-:Y:S01]  /*0580*/  @P2 FADD R6, RZ, -R6 ;  /* 0x80000006ff062221 */ /* 0x000fe20000000000 */
[----:B0-----:R-:W-:-:S06]  /*0590*/  DMUL R2, R2, UR4 ;  /* 0x0000000402027c28 */ /* 0x001fcc0008000000 */
[----:B------:R0:W1:Y:S01]  /*05a0*/  F2F.F32.F64 R13, R2 ;  /* 0x00000002000d7310 */ /* 0x0000620000301000 */
[----:B------:R-:W-:Y:S05]  /*05b0*/  @!P0 BRA `(.L_x_7) ;  /* 0x0000000000c48947 */ /* 0x000fea0003800000 */
[----:B------:R-:W-:-:S13]  /*05c0*/  FSETP.NEU.AND P0, PT, |R11|, +INF , PT ;  /* 0x7f8000000b00780b */ /* 0x000fda0003f0d200 */
[----:B------:R-:W-:Y:S01]  /*05d0*/  @!P0 FMUL R12, RZ, R11 ;  /* 0x0000000bff0c8220 */ /* 0x000fe20000400000 */
[----:B------:R-:W-:Y:S01]  /*05e0*/  @!P0 IMAD.MOV.U32 R16, RZ, RZ, RZ ;  /* 0x000000ffff108224 */ /* 0x000fe200078e00ff */
[----:B------:R-:W-:Y:S06]  /*05f0*/  @!P0 BRA `(.L_x_7) ;  /* 0x0000000000b48947 */ /* 0x000fec0003800000 */
[----:B0-----:R-:W-:Y:S01]  /*0600*/  IMAD.SHL.U32 R2, R11, 0x100, RZ ;  /* 0x000001000b027824 */ /* 0x001fe200078e00ff */
[----:B------:R-:W0:Y:S01]  /*0610*/  LDCU.64 UR8, c[0x4][0x8] ;  /* 0x01000100ff0877ac */ /* 0x000e220008000a00 */
[----:B------:R-:W-:Y:S02]  /*0620*/  IMAD.MOV.U32 R10, RZ, RZ, RZ ;  /* 0x000000ffff0a7224 */ /* 0x000fe400078e00ff */
[----:B------:R-:W-:Y:S01]  /*0630*/  IMAD.MOV.U32 R17, RZ, RZ, RZ ;  /* 0x000000ffff117224 */ /* 0x000fe200078e00ff */
[----:B------:R-:W-:Y:S01]  /*0640*/  LOP3.LUT R19, R2, 0x80000000, RZ, 0xfc, !PT ;  /* 0x8000000002137812 */ /* 0x000fe200078efcff */
[----:B------:R-:W-:Y:S01]  /*0650*/  IMAD.MOV.U32 R0, RZ, RZ, R1 ;  /* 0x000000ffff007224 */ /* 0x000fe200078e0001 */
[----:B------:R-:W-:-:S06]  /*0660*/  UMOV UR4, URZ ;  /* 0x000000ff00047c82 */ /* 0x000fcc0008000000 */
.L_x_8:
[----:B0-----:R-:W-:Y:S01]  /*0670*/  IMAD.U32 R14, RZ, RZ, UR8 ;  /* 0x00000008ff0e7e24 */ /* 0x001fe2000f8e00ff */
[----:B------:R-:W-:-:S05]  /*0680*/  MOV R15, UR9 ;  /* 0x00000009000f7c02 */ /* 0x000fca0008000f00 */
        /* <DEDUP_REMOVED lines=12> */
[----:B------:R0:W-:Y:S04]  /*0750*/  STL [R1+0x18], R10 ;  /* 0x0000180a01007387 */ /* 0x0001e80000100800 */
[C---:B------:R-:W-:Y:S01]  /*0760*/  VIADD R0, R11.reuse, 0xffffff80 ;  /* 0xffffff800b007836 */ /* 0x040fe20000000000 */
[----:B------:R-:W-:-:S04]  /*0770*/  LOP3.LUT P0, R11, R11, 0x1f, RZ, 0xc0, !PT ;  /* 0x0000001f0b0b7812 */ /* 0x000fc8000780c0ff */
        /* <DEDUP_REMOVED lines=16> */
[----:B------:R-:W0:Y:S01]  /*0880*/  I2F.F64.S64 R14, R14 ;  /* 0x0000000e000e7312 */ /* 0x000e220000301c00 */
[----:B------:R-:W-:Y:S01]  /*0890*/  LEA.HI R16, R2, R3, RZ, 0x1 ;  /* 0x0000000302107211 */ /* 0x000fe200078f08ff */
[----:B0-----:R-:W-:-:S10]  /*08a0*/  DMUL R10, R14, UR4 ;  /* 0x000000040e0a7c28 */ /* 0x001fd40008000000 */
[----:B------:R-:W0:Y:S02]  /*08b0*/  F2F.F32.F64 R10, R10 ;  /* 0x0000000a000a7310 */ /* 0x000e240000301000 */
[----:B0-----:R-:W-:-:S07]  /*08c0*/  FSEL R12, -R10, R10, !P0 ;  /* 0x0000000a0a0c7208 */ /* 0x001fce0004000100 */
.L_x_7:
[----:B01----:R-:W-:Y:S01]  /*08d0*/  FMUL R2, R13, 0.63661974668502807617 ;  /* 0x3f22f9830d027820 */ /* 0x003fe20000400000 */
[----:B------:R-:W-:Y:S01]  /*08e0*/  FMUL R3, R12, R12 ;  /* 0x0000000c0c037220 */ /* 0x000fe20000400000 */
[----:B------:R-:W-:Y:S01]  /*08f0*/  LOP3.LUT R4, R16, 0x1, RZ, 0xc0, !PT ;  /* 0x0000000110047812 */ /* 0x000fe200078ec0ff */
[----:B------:R-:W-:Y:S01]  /*0900*/  IMAD.MOV.U32 R9, RZ, RZ, 0x3c0885e4 ;  /* 0x3c0885e4ff097424 */ /* 0x000fe200078e00ff */
[----:B------:R-:W-:Y:S01]  /*0910*/  BSSY.RECONVERGENT B0, `(.L_x_9) ;  /* 0x0000049000007945 */ /* 0x000fe20003800200 */
[----:B------:R-:W-:Y:S01]  /*0920*/  FFMA R0, R3, R5, -0.0013887860113754868507 ;  /* 0xbab607ed03007423 */ /* 0x000fe20000000005 */
[----:B------:R-:W0:Y:S01]  /*0930*/  F2I.NTZ R2, R2 ;  /* 0x0000000200027305 */ /* 0x000e220000203100 */
[----:B------:R-:W-:Y:S01]  /*0940*/  ISETP.NE.U32.AND P0, PT, R4, 0x1, PT ;  /* 0x000000010400780c */ /* 0x000fe20003f05070 */
[----:B------:R-:W-:Y:S02]  /*0950*/  IMAD.MOV.U32 R10, RZ, RZ, 0x3e2aaaa8 ;  /* 0x3e2aaaa8ff0a7424 */ /* 0x000fe400078e00ff */
[----:B------:R-:W-:Y:S01]  /*0960*/  VIADD R16, R16, 0x1 ;  /* 0x0000000110107836 */ /* 0x000fe20000000000 */
[----:B------:R-:W-:-:S02]  /*0970*/  FSEL R0, R0, -0.00019574658654164522886, P0 ;  /* 0xb94d415300007808 */ /* 0x000fc40000000000 */
[----:B------:R-:W-:Y:S02]  /*0980*/  FSEL R4, R9, 0.041666727513074874878, !P0 ;  /* 0x3d2aaabb09047808 */ /* 0x000fe40004000000 */
[----:B------:R-:W-:Y:S02]  /*0990*/  FSEL R14, -R10, -0.4999999701976776123, !P0 ;  /* 0xbeffffff0a0e7808 */ /* 0x000fe40004000100 */
[----:B------:R-:W-:Y:S01]  /*09a0*/  LOP3.LUT P1, RZ, R16, 0x2, RZ, 0xc0, !PT ;  /* 0x0000000210ff7812 */ /* 0x000fe2000782c0ff */
[C---:B------:R-:W-:Y:S01]  /*09b0*/  FFMA R4, R3.reuse, R0, R4 ;  /* 0x0000000003047223 */ /* 0x040fe20000000004 */
[----:B------:R-:W-:Y:S02]  /*09c0*/  FSEL R0, R12, 1, !P0 ;  /* 0x3f8000000c007808 */ /* 0x000fe40004000000 */
[----:B0-----:R-:W-:Y:S01]  /*09d0*/  I2FP.F32.S32 R18, R2 ;  /* 0x0000000200127245 */ /* 0x001fe20000201400 */
[----:B------:R-:W-:Y:S01]  /*09e0*/  FFMA R4, R3, R4, R14 ;  /* 0x0000000403047223 */ /* 0x000fe2000000000e */
[----:B------:R-:W-:Y:S01]  /*09f0*/  FSETP.GE.AND P0, PT, |R13|, 105615, PT ;  /* 0x47ce47800d00780b */ /* 0x000fe20003f06200 */
[----:B------:R-:W-:Y:S01]  /*0a00*/  FFMA R3, R3, R0, RZ ;  /* 0x0000000003037223 */ /* 0x000fe200000000ff */
[----:B------:R-:W-:Y:S01]  /*0a10*/  MOV R19, R2 ;  /* 0x0000000200137202 */ /* 0x000fe20000000f00 */
[----:B------:R-:W-:-:S04]  /*0a20*/  FFMA R11, R18, -1.5707962512969970703, R13 ;  /* 0xbfc90fda120b7823 */ /* 0x000fc8000000000d */
[----:B------:R-:W-:Y:S01]  /*0a30*/  FFMA R15, R18, -7.5497894158615963534e-08, R11 ;  /* 0xb3a22168120f7823 */ /* 0x000fe2000000000b */
[----:B------:R-:W-:-:S03]  /*0a40*/  FFMA R11, R3, R4, R0 ;  /* 0x00000004030b7223 */ /* 0x000fc60000000000 */
[----:B------:R-:W-:Y:S01]  /*0a50*/  FFMA R18, R18, -5.3903029534742383927e-15, R15 ;  /* 0xa7c234c512127823 */ /* 0x000fe2000000000f */
[----:B------:R-:W-:-:S03]  /*0a60*/  @P1 FADD R11, RZ, -R11 ;  /* 0x8000000bff0b1221 */ /* 0x000fc60000000000 */
[----:B------:R-:W-:Y:S01]  /*0a70*/  IMAD.MOV.U32 R0, RZ, RZ, R18 ;  /* 0x000000ffff007224 */ /* 0x000fe200078e0012 */
[----:B------:R-:W-:Y:S06]  /*0a80*/  @!P0 BRA `(.L_x_10) ;  /* 0x0000000000c48947 */ /* 0x000fec0003800000 */
[----:B------:R-:W-:-:S13]  /*0a90*/  FSETP.NEU.AND P1, PT, |R13|, +INF , PT ;  /* 0x7f8000000d00780b */ /* 0x000fda0003f2d200 */
[----:B------:R-:W-:Y:S01]  /*0aa0*/  @!P1 FMUL R0, RZ, R13 ;  /* 0x0000000dff009220 */ /* 0x000fe20000400000 */
[----:B------:R-:W-:Y:S01]  /*0ab0*/  @!P1 IMAD.MOV.U32 R2, RZ, RZ, RZ ;  /* 0x000000ffff029224 */ /* 0x000fe200078e00ff */
[----:B------:R-:W-:Y:S06]  /*0ac0*/  @!P1 BRA `(.L_x_10) ;  /* 0x0000000000b49947 */ /* 0x000fec0003800000 */
[----:B------:R-:W-:Y:S01]  /*0ad0*/  IMAD.SHL.U32 R2, R13, 0x100, RZ ;  /* 0x000001000d027824 */ /* 0x000fe200078e00ff */
[----:B------:R-:W0:Y:S01]  /*0ae0*/  LDCU.64 UR8, c[0x4][0x8] ;  /* 0x01000100ff0877ac */ /* 0x000e220008000a00 */
[----:B------:R-:W-:Y:S02]  /*0af0*/  IMAD.MOV.U32 R12, RZ, RZ, RZ ;  /* 0x000000ffff0c7224 */ /* 0x000fe400078e00ff */
[----:B------:R-:W-:Y:S01]  /*0b00*/  IMAD.MOV.U32 R0, RZ, RZ, R1 ;  /* 0x000000ffff007224 */ /* 0x000fe200078e0001 */
[----:B------:R-:W-:Y:S01]  /*0b10*/  LOP3.LUT R4, R2, 0x80000000, RZ, 0xfc, !PT ;  /* 0x8000000002047812 */ /* 0x000fe200078efcff */
[----:B------:R-:W-:Y:S01]  /*0b20*/  UMOV UR5, URZ ;  /* 0x000000ff00057c82 */ /* 0x000fe20008000000 */
[----:B------:R-:W-:-:S05]  /*0b30*/  UMOV UR4, URZ ;  /* 0x000000ff00047c82 */ /* 0x000fca0008000000 */
.L_x_11:
        /* <DEDUP_REMOVED lines=8> */
[----:B------:R-:W-:-:S04]  /*0bc0*/  IADD3 R17, P1, PT, R2, R12, RZ ;  /* 0x0000000c02117210 */ /* 0x000fc80007f3e0ff */
[----:B------:R-:W-:Y:S01]  /*0bd0*/  IADD3.X R12, PT, PT, R3, UR5, RZ, P1, !PT ;  /* 0x00000005030c7c10 */ /* 0x000fe20008ffe4ff */
[----:B------:R0:W-:Y:S02]  /*0be0*/  STL [R0], R17 ;  /* 0x0000001100007387 */ /* 0x0001e40000100800 */
[----:B0-----:R-:W-:Y:S01]  /*0bf0*/  IADD3 R0, PT, PT, R0, 0x4, RZ ;  /* 0x0000000400007810 */ /* 0x001fe20007ffe0ff */
        /* <DEDUP_REMOVED lines=24> */
[----:B------:R-:W1:Y:S02]  /*0d80*/  F2F.F32.F64 R16, R16 ;  /* 0x0000001000107310 */ /* 0x000e640000301000 */
[----:B01----:R-:W-:-:S07]  /*0d90*/  FSEL R0, -R16, R16, !P1 ;  /* 0x0000001010007208 */ /* 0x003fce0004800100 */
.L_x_10:
[----:B------:R-:W-:Y:S05]  /*0da0*/  BSYNC.RECONVERGENT B0 ;  /* 0x0000000000007941 */ /* 0x000fea0003800200 */
.L_x_9:
[----:B------:R-:W-:Y:S01]  /*0db0*/  FMUL R3, R0, R0 ;  /* 0x0000000000037220 */ /* 0x000fe20000400000 */
[C---:B------:R-:W-:Y:S01]  /*0dc0*/  LOP3.LUT R12, R2.reuse, 0x1, RZ, 0xc0, !PT ;  /* 0x00000001020c7812 */ /* 0x040fe200078ec0ff */
[----:B------:R-:W-:Y:S01]  /*0dd0*/  BSSY.RECONVERGENT B0, `(.L_x_12) ;  /* 0x000003f000007945 */ /* 0x000fe20003800200 */
[----:B------:R-:W-:Y:S01]  /*0de0*/  LOP3.LUT P2, RZ, R2, 0x2, RZ, 0xc0, !PT ;  /* 0x0000000202ff7812 */ /* 0x000fe2000784c0ff */
[----:B------:R-:W-:Y:S01]  /*0df0*/  FFMA R4, R3, R5, -0.0013887860113754868507 ;  /* 0xbab607ed03047423 */ /* 0x000fe20000000005 */
[----:B------:R-:W-:-:S04]  /*0e00*/  ISETP.NE.U32.AND P1, PT, R12, 0x1, PT ;  /* 0x000000010c00780c */ /* 0x000fc80003f25070 */
[----:B------:R-:W-:Y:S02]  /*0e10*/  FSEL R4, R4, -0.00019574658654164522886, !P1 ;  /* 0xb94d415304047808 */ /* 0x000fe40004800000 */
[----:B------:R-:W-:Y:S02]  /*0e20*/  FSEL R12, R7, 0.0083327032625675201416, !P1 ;  /* 0x3c0885e4070c7808 */ /* 0x000fe40004800000 */
[----:B------:R-:W-:Y:S02]  /*0e30*/  FSEL R0, R0, 1, P1 ;  /* 0x3f80000000007808 */ /* 0x000fe40000800000 */
[----:B------:R-:W-:Y:S01]  /*0e40*/  FSEL R17, -R8, -0.16666662693023681641, !P1 ;  /* 0xbe2aaaa808117808 */ /* 0x000fe20004800100 */
[C---:B------:R-:W-:Y:S02]  /*0e50*/  FFMA R4, R3.reuse, R4, R12 ;  /* 0x0000000403047223 */ /* 0x040fe4000000000c */
[C---:B------:R-:W-:Y:S02]  /*0e60*/  FFMA R15, R3.reuse, R0, RZ ;  /* 0x00000000030f7223 */ /* 0x040fe400000000ff */
[----:B------:R-:W-:-:S04]  /*0e70*/  FFMA R4, R3, R4, R17 ;  /* 0x0000000403047223 */ /* 0x000fc80000000011 */
[----:B------:R-:W-:-:S04]  /*0e80*/  FFMA R12, R15, R4, R0 ;  /* 0x000000040f0c7223 */ /* 0x000fc80000000000 */
[----:B------:R-:W-:Y:S01]  /*0e90*/  @P2 FADD R12, RZ, -R12 ;  /* 0x8000000cff0c2221 */ /* 0x000fe20000000000 */
        /* <DEDUP_REMOVED lines=12> */
.L_x_14:
        /* <DEDUP_REMOVED lines=25> */
[----:B---3--:R-:W-:Y:S02]  /*10f0*/  @P0 SHF.L.W.U32.HI R3, R2, R4, R3 ;  /* 0x0000000402030219 */ /* 0x008fe40000010e03 */
[--C-:B------:R-:W-:Y:S02]  /*1100*/  SHF.R.U32.HI R19, RZ, 0x1e, R0.reuse ;  /* 0x0000001eff137819 */ /* 0x100fe40000011600 */
[C---:B------:R-:W-:Y:S01]  /*1110*/  SHF.L.W.U32.HI R2, R3.reuse, 0x2, R0 ;  /* 0x0000000203027819 */ /* 0x040fe20000010e00 */
[----:B------:R-:W-:-:S03]  /*1120*/  IMAD.SHL.U32 R3, R3, 0x4, RZ ;  /* 0x0000000403037824 */ /* 0x000fc600078e00ff */
[----:B------:R-:W-:Y:S02]  /*1130*/  SHF.R.S32.HI R4, RZ, 0x1f, R2 ;  /* 0x0000001fff047819 */ /* 0x000fe40000011402 */
[----:B------:R-:W-:Y:S02]  /*1140*/  ISETP.GE.AND P0, PT, R2, RZ, PT ;  /* 0x000000ff0200720c */ /* 0x000fe40003f06270 */
[C---:B------:R-:W-:Y:S02]  /*1150*/  LOP3.LUT R16, R4.reuse, R3, RZ, 0x3c, !PT ;  /* 0x0000000304107212 */ /* 0x040fe400078e3cff */
[----:B------:R-:W-:Y:S02]  /*1160*/  LOP3.LUT R17, R4, R2, RZ, 0x3c, !PT ;  /* 0x0000000204117212 */ /* 0x000fe400078e3cff */
[----:B------:R-:W-:-:S04]  /*1170*/  LEA.HI R19, R2, R19, RZ, 0x1 ;  /* 0x0000001302137211 */ /* 0x000fc800078f08ff */
[----:B------:R-:W0:Y:S02]  /*1180*/  I2F.F64.S64 R16, R16 ;  /* 0x0000001000107312 */ /* 0x000e240000301c00 */
[----:B0-----:R-:W-:-:S10]  /*1190*/  DMUL R14, R16, UR4 ;  /* 0x00000004100e7c28 */ /* 0x001fd40008000000 */
[----:B------:R-:W0:Y:S02]  /*11a0*/  F2F.F32.F64 R14, R14 ;  /* 0x0000000e000e7310 */ /* 0x000e240000301000 */
[----:B0-----:R-:W-:-:S07]  /*11b0*/  FSEL R18, -R14, R14, !P0 ;  /* 0x0000000e0e127208 */ /* 0x001fce0004000100 */
.L_x_13:
[----:B------:R-:W-:Y:S05]  /*11c0*/  BSYNC.RECONVERGENT B0 ;  /* 0x0000000000007941 */ /* 0x000fea0003800200 */
.L_x_12:
[----:B------:R-:W0:Y:S01]  /*11d0*/  LDC R14, c[0x0][0x380] ;  /* 0x0000e000ff0e7b82 */ /* 0x000e220000000800 */
[----:B------:R-:W-:Y:S01]  /*11e0*/  FMUL R2, R18, R18 ;  /* 0x0000001212027220 */ /* 0x000fe20000400000 */
[C---:B------:R-:W-:Y:S01]  /*11f0*/  LOP3.LUT R3, R19.reuse, 0x1, RZ, 0xc0, !PT ;  /* 0x0000000113037812 */ /* 0x040fe200078ec0ff */
[----:B------:R-:W-:Y:S02]  /*1200*/  VIADD R19, R19, 0x1 ;  /* 0x0000000113137836 */ /* 0x000fe40000000000 */
[----:B------:R-:W-:Y:S01]  /*1210*/  FFMA R0, R2, R5, -0.0013887860113754868507 ;  /* 0xbab607ed02007423 */ /* 0x000fe20000000005 */
[----:B------:R-:W-:Y:S02]  /*1220*/  ISETP.NE.U32.AND P0, PT, R3, 0x1, PT ;  /* 0x000000010300780c */ /* 0x000fe40003f05070 */
[----:B------:R-:W-:Y:S02]  /*1230*/  LOP3.LUT P1, RZ, R19, 0x2, RZ, 0xc0, !PT ;  /* 0x0000000213ff7812 */ /* 0x000fe4000782c0ff */
[----:B------:R-:W-:-:S02]  /*1240*/  FSEL R3, R0, -0.00019574658654164522886, P0 ;  /* 0xb94d415300037808 */ /* 0x000fc40000000000 */
[----:B------:R-:W-:Y:S02]  /*1250*/  FSEL R15, R9, 0.041666727513074874878, !P0 ;  /* 0x3d2aaabb090f7808 */ /* 0x000fe40004000000 */
[----:B------:R-:W-:-:S03]  /*1260*/  FSEL R0, R18, 1, !P0 ;  /* 0x3f80000012007808 */ /* 0x000fc60004000000 */
[----:B------:R-:W-:Y:S01]  /*1270*/  FFMA R3, R2, R3, R15 ;  /* 0x0000000302037223 */ /* 0x000fe2000000000f */
[----:B------:R-:W-:-:S05]  /*1280*/  FSEL R15, -R10, -0.4999999701976776123, !P0 ;  /* 0xbeffffff0a0f7808 */ /* 0x000fca0004000100 */
[----:B------:R-:W-:Y:S01]  /*1290*/  FFMA R15, R2, R3, R15 ;  /* 0x00000003020f7223 */ /* 0x000fe2000000000f */
[C---:B0-----:R-:W-:Y:S01]  /*12a0*/  FMUL R13, R14.reuse, 0.63661974668502807617 ;  /* 0x3f22f9830e0d7820 */ /* 0x041fe20000400000 */
[----:B------:R-:W-:Y:S01]  /*12b0*/  FSETP.GE.AND P0, PT, |R14|, 105615, PT ;  /* 0x47ce47800e00780b */ /* 0x000fe20003f06200 */
[----:B------:R-:W-:-:S04]  /*12c0*/  FFMA R3, R2, R0, RZ ;  /* 0x0000000002037223 */ /* 0x000fc800000000ff */
[----:B------:R-:W0:Y:S02]  /*12d0*/  F2I.NTZ R13, R13 ;  /* 0x0000000d000d7305 */ /* 0x000e240000203100 */
[----:B0-----:R-:W-:Y:S01]  /*12e0*/  I2FP.F32.S32 R17, R13 ;  /* 0x0000000d00117245 */ /* 0x001fe20000201400 */
[----:B------:R-:W-:-:S04]  /*12f0*/  IMAD.MOV.U32 R18, RZ, RZ, R13 ;  /* 0x000000ffff127224 */ /* 0x000fc800078e000d */
        /* <DEDUP_REMOVED lines=9> */
[----:B------:R-:W-:Y:S01]  /*1390*/  @!P1 MOV R13, RZ ;  /* 0x000000ff000d9202 */ /* 0x000fe20000000f00 */
[----:B------:R-:W-:Y:S06]  /*13a0*/  @!P1 BRA `(.L_x_15) ;  /* 0x0000000000cc9947 */ /* 0x000fec0003800000 */
[----:B------:R-:W-:Y:S01]  /*13b0*/  IMAD.SHL.U32 R2, R14, 0x100, RZ ;  /* 0x000001000e027824 */ /* 0x000fe200078e00ff */
[----:B------:R-:W0:Y:S01]  /*13c0*/  LDCU.64 UR8, c[0x4][0x8] ;  /* 0x01000100ff0877ac */ /* 0x000e220008000a00 */
[----:B------:R-:W-:Y:S02]  /*13d0*/  IMAD.MOV.U32 R15, RZ, RZ, RZ ;  /* 0x000000ffff0f7224 */ /* 0x000fe400078e00ff */
[----:B------:R-:W-:Y:S01]  /*13e0*/  IMAD.MOV.U32 R23, RZ, RZ, RZ ;  /* 0x000000ffff177224 */ /* 0x000fe200078e00ff */
[----:B------:R-:W-:Y:S01]  /*13f0*/  LOP3.LUT R13, R2, 0x80000000, RZ, 0xfc, !PT ;  /* 0x80000000020d7812 */ /* 0x000fe200078efcff */
[----:B------:R-:W-:Y:S01]  /*1400*/  IMAD.MOV.U32 R0, RZ, RZ, R1 ;  /* 0x000000ffff007224 */ /* 0x000fe200078e0001 */
[----:B------:R-:W-:-:S06]  /*1410*/  UMOV UR4, URZ ;  /* 0x000000ff00047c82 */ /* 0x000fcc0008000000 */
.L_x_16:
        /* <DEDUP_REMOVED lines=9> */
[----:B------:R-:W-:Y:S01]  /*14b0*/  IADD3.X R15, PT, PT, R17, R23, RZ, P1, !PT ;  /* 0x00000017110f7210 */ /* 0x000fe20000ffe4ff */
[----:B------:R0:W-:Y:S02]  /*14c0*/  STL [R0], R21 ;  /* 0x0000001500007387 */ /* 0x0001e40000100800 */
[----:B0-----:R-:W-:Y:S01]  /*14d0*/  VIADD R0, R0, 0x4 ;  /* 0x0000000400007836 */ /* 0x001fe20000000000 */
[----:B------:R-:W-:Y:S06]  /*14e0*/  BRA.U UP0, `(.L_x_16) ;  /* 0xfffffffd00cc7547 */ /* 0x000fec000b83ffff */
[----:B------:R-:W-:Y:S01]  /*14f0*/  SHF.R.U32.HI R16, RZ, 0x17, R14 ;  /* 0x00000017ff107819 */ /* 0x000fe2000001160e */
[----:B------:R0:W-:Y:S03]  /*1500*/  STL [R1+0x18], R15 ;  /* 0x0000180f01007387 */ /* 0x0001e60000100800 */
[C---:B------:R-:W-:Y:S02]  /*1510*/  LOP3.LUT R0, R16.reuse, 0xe0, RZ, 0xc0, !PT ;  /* 0x000000e010007812 */ /* 0x040fe400078ec0ff */
[----:B------:R-:W-:-:S03]  /*1520*/  LOP3.LUT P1, RZ, R16, 0x1f, RZ, 0xc0, !PT ;  /* 0x0000001f10ff7812 */ /* 0x000fc6000782c0ff */
[----:B------:R-:W-:-:S05]  /*1530*/  VIADD R0, R0, 0xffffff80 ;  /* 0xffffff8000007836 */ /* 0x000fca0000000000 */
[----:B------:R-:W-:-:S05]  /*1540*/  SHF.R.U32.HI R0, RZ, 0x5, R0 ;  /* 0x00000005ff007819 */ /* 0x000fca0000011600 */
[----:B------:R-:W-:-:S05]  /*1550*/  IMAD R17, R0, -0x4, R1 ;  /* 0xfffffffc00117824 */ /* 0x000fca00078e0201 */
[----:B------:R-:W2:Y:S04]  /*1560*/  LDL R13, [R17+0x18] ;  /* 0x00001800110d7983 */ /* 0x000ea80000100800 */
[----:B------:R-:W2:Y:S04]  /*1570*/  LDL R2, [R17+0x14] ;  /* 0x0000140011027983 */ /* 0x000ea80000100800 */
[----:B------:R-:W3:Y:S01]  /*1580*/  @P1 LDL R3, [R17+0x10] ;  /* 0x0000100011031983 */ /* 0x000ee20000100800 */
[----:B------:R-:W-:Y:S01]  /*1590*/  LOP3.LUT R0, R16, 0x1f, RZ, 0xc0, !PT ;  /* 0x0000001f10007812 */ /* 0x000fe200078ec0ff */
[----:B------:R-:W-:Y:S01]  /*15a0*/  UMOV UR4, 0x54442d19 ;  /* 0x54442d1900047882 */ /* 0x000fe20000000000 */
[----:B------:R-:W-:-:S02]  /*15b0*/  UMOV UR5, 0x3bf921fb ;  /* 0x3bf921fb00057882 */ /* 0x000fc40000000000 */
[-C--:B--2---:R-:W-:Y:S02]  /*15c0*/  @P1 SHF.L.W.U32.HI R13, R2, R0.reuse, R13 ;  /* 0x00000000020d1219 */ /* 0x084fe40000010e0d */
[----:B---3--:R-:W-:Y:S02]  /*15d0*/  @P1 SHF.L.W.U32.HI R2, R3, R0, R2 ;  /* 0x0000000003021219 */ /* 0x008fe40000010e02 */
[----:B------:R-:W-:Y:S02]  /*15e0*/  ISETP.GE.AND P1, PT, R14, RZ, PT ;  /* 0x000000ff0e00720c */ /* 0x000fe40003f26270 */
[C-C-:B------:R-:W-:Y:S01]  /*15f0*/  SHF.L.W.U32.HI R0, R2.reuse, 0x2, R13.reuse ;  /* 0x0000000202007819 */ /* 0x140fe20000010e0d */
[----:B------:R-:W-:Y:S01]  /*1600*/  IMAD.SHL.U32 R2, R2, 0x4, RZ ;  /* 0x0000000402027824 */ /* 0x000fe200078e00ff */
[----:B------:R-:W-:Y:S02]  /*1610*/  SHF.R.U32.HI R13, RZ, 0x1e, R13 ;  /* 0x0000001eff0d7819 */ /* 0x000fe4000001160d */
[----:B------:R-:W-:-:S02]  /*1620*/  SHF.R.S32.HI R3, RZ, 0x1f, R0 ;  /* 0x0000001fff037819 */ /* 0x000fc40000011400 */
[C---:B------:R-:W-:Y:S02]  /*1630*/  LEA.HI R13, R0.reuse, R13, RZ, 0x1 ;  /* 0x0000000d000d7211 */ /* 0x040fe400078f08ff */
[C---:B------:R-:W-:Y:S02]  /*1640*/  LOP3.LUT R2, R3.reuse, R2, RZ, 0x3c, !PT ;  /* 0x0000000203027212 */ /* 0x040fe400078e3cff */
[----:B------:R-:W-:Y:S02]  /*1650*/  LOP3.LUT R3, R3, R0, RZ, 0x3c, !PT ;  /* 0x0000000003037212 */ /* 0x000fe400078e3cff */
[----:B0-----:R-:W-:Y:S01]  /*1660*/  LOP3.LUT R15, R0, R14, RZ, 0x3c, !PT ;  /* 0x0000000e000f7212 */ /* 0x001fe200078e3cff */
[----:B------:R-:W-:-:S03]  /*1670*/  IMAD.MOV R0, RZ, RZ, -R13 ;  /* 0x000000ffff007224 */ /* 0x000fc600078e0a0d */
[----:B------:R-:W0:Y:S01]  /*1680*/  I2F.F64.S64 R2, R2 ;  /* 0x0000000200027312 */ /* 0x000e220000301c00 */
[----:B------:R-:W-:Y:S01]  /*1690*/  ISETP.GE.AND P2, PT, R15, RZ, PT ;  /* 0x000000ff0f00720c */ /* 0x000fe20003f46270 */
[----:B------:R-:W-:Y:S01]  /*16a0*/  @!P1 IMAD.MOV.U32 R13, RZ, RZ, R0 ;  /* 0x000000ffff0d9224 */ /* 0x000fe200078e0000 */
[----:B0-----:R-:W-:-:S10]  /*16b0*/  DMUL R16, R2, UR4 ;  /* 0x0000000402107c28 */ /* 0x001fd40008000000 */
[----:B------:R-:W0:Y:S02]  /*16c0*/  F2F.F32.F64 R16, R16 ;  /* 0x0000001000107310 */ /* 0x000e240000301000 */
[----:B0-----:R-:W-:-:S07]  /*16d0*/  FSEL R0, -R16, R16, !P2 ;  /* 0x0000001010007208 */ /* 0x001fce0005000100 */
.L_x_15:
[----:B------:R-:W-:Y:S01]  /*16e0*/  FMUL R2, R0, R0 ;  /* 0x0000000000027220 */ /* 0x000fe20000400000 */
[C---:B------:R-:W-:Y:S02]  /*16f0*/  LOP3.LUT R15, R13.reuse, 0x1, RZ, 0xc0, !PT ;  /* 0x000000010d0f7812 */ /* 0x040fe400078ec0ff */
        /* <DEDUP_REMOVED lines=17> */
[----:B------:R-:W-:Y:S02]  /*1810*/  SHF.L.U32 R2, R14, 0x8, RZ ;  /* 0x000000080e027819 */ /* 0x000fe400000006ff */
[----:B------:R-:W-:Y:S01]  /*1820*/  CS2R R18, SRZ ;  /* 0x0000000000127805 */ /* 0x000fe2000001ff00 */
[----:B------:R-:W-:Y:S01]  /*1830*/  IMAD.MOV.U32 R0, RZ, RZ, R1 ;  /* 0x000000ffff007224 */ /* 0x000fe200078e0001 */
[----:B------:R-:W0:Y:S01]  /*1840*/  LDCU.64 UR8, c[0x4][0x8] ;  /* 0x01000100ff0877ac */ /* 0x000e220008000a00 */
[----:B------:R-:W-:Y:S01]  /*1850*/  LOP3.LUT R21, R2, 0x80000000, RZ, 0xfc, !PT ;  /* 0x8000000002157812 */ /* 0x000fe200078efcff */
[----:B------:R-:W-:-:S06]  /*1860*/  UMOV UR4, URZ ;  /* 0x000000ff00047c82 */ /* 0x000fcc0008000000 */
.L_x_18:
        /* <DEDUP_REMOVED lines=25> */
[----:B------:R-:W-:Y:S01]  /*1a00*/  UMOV UR5, 0x3bf921fb ;  /* 0x3bf921fb00057882 */ /* 0x000fe20000000000 */
[----:B------:R-:W-:-:S02]  /*1a10*/  ISETP.GE.AND P1, PT, R14, RZ, PT ;  /* 0x000000ff0e00720c */ /* 0x000fc40003f26270 */
[-C--:B--2---:R-:W-:Y:S02]  /*1a20*/  @P0 SHF.L.W.U32.HI R0, R3, R13.reuse, R0 ;  /* 0x0000000d03000219 */ /* 0x084fe40000010e00 */
[----:B---3--:R-:W-:-:S04]  /*1a30*/  @P0 SHF.L.W.U32.HI R3, R2, R13, R3 ;  /* 0x0000000d02030219 */ /* 0x008fc80000010e03 */
[C-C-:B------:R-:W-:Y:S02]  /*1a40*/  SHF.L.W.U32.HI R13, R3.reuse, 0x2, R0.reuse ;  /* 0x00000002030d7819 */ /* 0x140fe40000010e00 */
[----:B------:R-:W-:Y:S02]  /*1a50*/  SHF.L.U32 R3, R3, 0x2, RZ ;  /* 0x0000000203037819 */ /* 0x000fe400000006ff */
[----:B------:R-:W-:Y:S02]  /*1a60*/  SHF.R.S32.HI R16, RZ, 0x1f, R13 ;  /* 0x0000001fff107819 */ /* 0x000fe4000001140d */
[----:B------:R-:W-:Y:S02]  /*1a70*/  SHF.R.U32.HI R0, RZ, 0x1e, R0 ;  /* 0x0000001eff007819 */ /* 0x000fe40000011600 */
[C---:B------:R-:W-:Y:S02]  /*1a80*/  LOP3.LUT R2, R16.reuse, R3, RZ, 0x3c, !PT ;  /* 0x0000000310027212 */ /* 0x040fe400078e3cff */
[----:B------:R-:W-:-:S02]  /*1a90*/  LOP3.LUT R3, R16, R13, RZ, 0x3c, !PT ;  /* 0x0000000d10037212 */ /* 0x000fc400078e3cff */
[C---:B0-----:R-:W-:Y:S02]  /*1aa0*/  LEA.HI R18, R13.reuse, R0, RZ, 0x1 ;  /* 0x000000000d127211 */ /* 0x041fe400078f08ff */
[----:B------:R-:W-:Y:S02]  /*1ab0*/  LOP3.LUT R14, R13, R14, RZ, 0x3c, !PT ;  /* 0x0000000e0d0e7212 */ /* 0x000fe400078e3cff */
[----:B------:R-:W0:Y:S01]  /*1ac0*/  I2F.F64.S64 R2, R2 ;  /* 0x0000000200027312 */ /* 0x000e220000301c00 */
[----:B------:R-:W-:Y:S01]  /*1ad0*/  IMAD.MOV R0, RZ, RZ, -R18 ;  /* 0x000000ffff007224 */ /* 0x000fe200078e0a12 */
[----:B------:R-:W-:-:S03]  /*1ae0*/  ISETP.GE.AND P0, PT, R14, RZ, PT ;  /* 0x000000ff0e00720c */ /* 0x000fc60003f06270 */
[----:B------:R-:W-:Y:S01]  /*1af0*/  @!P1 IMAD.MOV.U32 R18, RZ, RZ, R0 ;  /* 0x000000ffff129224 */ /* 0x000fe200078e0000 */
[----:B0-----:R-:W-:-:S10]  /*1b00*/  DMUL R16, R2, UR4 ;  /* 0x0000000402107c28 */ /* 0x001fd40008000000 */
[----:B------:R-:W0:Y:S02]  /*1b10*/  F2F.F32.F64 R16, R16 ;  /* 0x0000001000107310 */ /* 0x000e240000301000 */
[----:B0-----:R-:W-:-:S07]  /*1b20*/  FSEL R19, -R16, R16, !P0 ;  /* 0x0000001010137208 */ /* 0x001fce0004000100 */
.L_x_17:
        /* <DEDUP_REMOVED lines=16> */
[----:B------:R-:W0:Y:S01]  /*1c30*/  F2I.NTZ R13, R13 ;  /* 0x0000000d000d7305 */ /* 0x000e220000203100 */
[----:B------:R-:W-:-:S04]  /*1c40*/  FFMA R17, R17, R3, R0 ;  /* 0x0000000311117223 */ /* 0x000fc80000000000 */
[----:B------:R-:W-:Y:S01]  /*1c50*/  @P1 FADD R17, RZ, -R17 ;  /* 0x80000011ff111221 */ /* 0x000fe20000000000 */
[----:B0-----:R-:W-:Y:S01]  /*1c60*/  I2FP.F32.S32 R21, R13 ;  /* 0x0000000d00157245 */ /* 0x001fe20000201400 */
[----:B------:R-:W-:-:S04]  /*1c70*/  IMAD.MOV.U32 R20, RZ, RZ, R13 ;  /* 0x000000ffff147224 */ /* 0x000fc800078e000d */
[----:B------:R-:W-:-:S04]  /*1c80*/  FFMA R16, R21, -1.5707962512969970703, R14 ;  /* 0xbfc90fda15107823 */ /* 0x000fc8000000000e */
[----:B------:R-:W-:-:S04]  /*1c90*/  FFMA R16, R21, -7.5497894158615963534e-08, R16 ;  /* 0xb3a2216815107823 */ /* 0x000fc80000000010 */
[----:B------:R-:W-:-:S04]  /*1ca0*/  FFMA R16, R21, -5.3903029534742383927e-15, R16 ;  /* 0xa7c234c515107823 */ /* 0x000fc80000000010 */
[----:B------:R-:W-:Y:S01]  /*1cb0*/  IMAD.MOV.U32 R0, RZ, RZ, R16 ;  /* 0x000000ffff007224 */ /* 0x000fe200078e0010 */
[----:B------:R-:W-:Y:S06]  /*1cc0*/  @!P0 BRA `(.L_x_19) ;  /* 0x0000000000dc8947 */ /* 0x000fec0003800000 */
[----:B------:R-:W-:-:S13]  /*1cd0*/  FSETP.NEU.AND P1, PT, |R14|, +INF , PT ;  /* 0x7f8000000e00780b */ /* 0x000fda0003f2d200 */
[----:B------:R-:W-:Y:S01]  /*1ce0*/  @!P1 FMUL R0, RZ, R14 ;  /* 0x0000000eff009220 */ /* 0x000fe20000400000 */
[----:B------:R-:W-:Y:S01]  /*1cf0*/  @!P1 IMAD.MOV.U32 R13, RZ, RZ, RZ ;  /* 0x000000ffff0d9224 */ /* 0x000fe200078e00ff */
[----:B------:R-:W-:Y:S06]  /*1d00*/  @!P1 BRA `(.L_x_19) ;  /* 0x0000000000cc9947 */ /* 0x000fec0003800000 */
[----:B------:R-:W-:Y:S01]  /*1d10*/  SHF.L.U32 R2, R14, 0x8, RZ ;  /* 0x000000080e027819 */ /* 0x000fe200000006ff */
[----:B------:R-:W-:Y:S01]  /*1d20*/  IMAD.MOV.U32 R21, RZ, RZ, RZ ;  /* 0x000000ffff157224 */ /* 0x000fe200078e00ff */
[----:B------:R-:W0:Y:S01]  /*1d30*/  LDCU.64 UR8, c[0x4][0x8] ;  /* 0x01000100ff0877ac */ /* 0x000e220008000a00 */
[----:B------:R-:W-:Y:S01]  /*1d40*/  IMAD.MOV.U32 R25, RZ, RZ, RZ ;  /* 0x000000ffff197224 */ /* 0x000fe200078e00ff */
[----:B------:R-:W-:Y:S01]  /*1d50*/  LOP3.LUT R13, R2, 0x80000000, RZ, 0xfc, !PT ;  /* 0x80000000020d7812 */ /* 0x000fe200078efcff */
[----:B------:R-:W-:Y:S01]  /*1d60*/  IMAD.MOV.U32 R0, RZ, RZ, R1 ;  /* 0x000000ffff007224 */ /* 0x000fe200078e0001 */
[----:B------:R-:W-:-:S06]  /*1d70*/  UMOV UR4, URZ ;  /* 0x000000ff00047c82 */ /* 0x000fcc0008000000 */
.L_x_20:
        /* <DEDUP_REMOVED lines=10> */
[----:B------:R-:W-:Y:S01]  /*1e20*/  IMAD.X R21, R19, 0x1, R25, P1 ;  /* 0x0000000113157824 */ /* 0x000fe200008e0619 */
[----:B0-----:R-:W-:Y:S01]  /*1e30*/  IADD3 R0, PT, PT, R0, 0x4, RZ ;  /* 0x0000000400007810 */ /* 0x001fe20007ffe0ff */
        /* <DEDUP_REMOVED lines=21> */
[----:B0-----:R-:W-:Y:S02]  /*1f90*/  LOP3.LUT R21, R13, R14, RZ, 0x3c, !PT ;  /* 0x0000000e0d157212 */ /* 0x001fe400078e3cff */
[C---:B------:R-:W-:Y:S02]  /*1fa0*/  LOP3.LUT R2, R3.reuse, R2, RZ, 0x3c, !PT ;  /* 0x0000000203027212 */ /* 0x040fe400078e3cff */
[----:B------:R-:W-:Y:S02]  /*1fb0*/  LOP3.LUT R3, R3, R13, RZ, 0x3c, !PT ;  /* 0x0000000d03037212 */ /* 0x000fe400078e3cff */
[----:B------:R-:W-:Y:S02]  /*1fc0*/  LEA.HI R13, R13, R0, RZ, 0x1 ;  /* 0x000000000d0d7211 */ /* 0x000fe400078f08ff */
[----:B------:R-:W-:Y:S02]  /*1fd0*/  ISETP.GE.AND P2, PT, R21, RZ, PT ;  /* 0x000000ff1500720c */ /* 0x000fe40003f46270 */
[----:B------:R-:W0:Y:S01]  /*1fe0*/  I2F.F64.S64 R2, R2 ;  /* 0x0000000200027312 */ /* 0x000e220000301c00 */
[----:B------:R-:W-:-:S04]  /*1ff0*/  IMAD.MOV R0, RZ, RZ, -R13 ;  /* 0x000000ffff007224 */ /* 0x000fc800078e0a0d */
[----:B------:R-:W-:Y:S01]  /*2000*/  @!P1 IMAD.MOV.U32 R13, RZ, RZ, R0 ;  /* 0x000000ffff0d9224 */ /* 0x000fe200078e0000 */
[----:B0-----:R-:W-:-:S10]  /*2010*/  DMUL R18, R2, UR4 ;  /* 0x0000000402127c28 */ /* 0x001fd40008000000 */
[----:B------:R-:W0:Y:S02]  /*2020*/  F2F.F32.F64 R18, R18 ;  /* 0x0000001200127310 */ /* 0x000e240000301000 */
[----:B0-----:R-:W-:-:S07]  /*2030*/  FSEL R0, -R18, R18, !P2 ;  /* 0x0000001212007208 */ /* 0x001fce0005000100 */
.L_x_19:
[C---:B------:R-:W-:Y:S01]  /*2040*/  LOP3.LUT R3, R13.reuse, 0x1, RZ, 0xc0, !PT ;  /* 0x000000010d037812 */ /* 0x040fe200078ec0ff */
[----:B------:R-:W-:Y:S01]  /*2050*/  FMUL R2, R0, R0 ;  /* 0x0000000000027220 */ /* 0x000fe20000400000 */
[----:B------:R-:W-:Y:S02]  /*2060*/  LOP3.LUT P2, RZ, R13, 0x2, RZ, 0xc0, !PT ;  /* 0x000000020dff7812 */ /* 0x000fe4000784c0ff */
[----:B------:R-:W-:Y:S01]  /*2070*/  ISETP.NE.U32.AND P1, PT, R3, 0x1, PT ;  /* 0x000000010300780c */ /* 0x000fe20003f25070 */
[----:B------:R-:W-:-:S03]  /*2080*/  FFMA R3, R2, R5, -0.0013887860113754868507 ;  /* 0xbab607ed02037423 */ /* 0x000fc60000000005 */
[----:B------:R-:W-:Y:S02]  /*2090*/  FSEL R7, R7, 0.0083327032625675201416, !P1 ;  /* 0x3c0885e407077808 */ /* 0x000fe40004800000 */
[----:B------:R-:W-:Y:S02]  /*20a0*/  FSEL R3, R3, -0.00019574658654164522886, !P1 ;  /* 0xb94d415303037808 */ /* 0x000fe40004800000 */
        /* <DEDUP_REMOVED lines=13> */
[----:B------:R-:W-:Y:S01]  /*2180*/  MOV R16, RZ ;  /* 0x000000ff00107202 */ /* 0x000fe20000000f00 */
[----:B------:R-:W-:Y:S01]  /*2190*/  IMAD.MOV.U32 R21, RZ, RZ, RZ ;  /* 0x000000ffff157224 */ /* 0x000fe200078e00ff */
[----:B------:R-:W0:Y:S01]  /*21a0*/  LDCU.64 UR8, c[0x4][0x8] ;  /* 0x01000100ff0877ac */ /* 0x000e220008000a00 */
[----:B------:R-:W-:Y:S01]  /*21b0*/  IMAD.MOV.U32 R0, RZ, RZ, R1 ;  /* 0x000000ffff007224 */ /* 0x000fe200078e0001 */
[----:B------:R-:W-:Y:S01]  /*21c0*/  LOP3.LUT R23, R2, 0x80000000, RZ, 0xfc, !PT ;  /* 0x8000000002177812 */ /* 0x000fe200078efcff */
[----:B------:R-:W-:-:S06]  /*21d0*/  UMOV UR4, URZ ;  /* 0x000000ff00047c82 */ /* 0x000fcc0008000000 */
.L_x_22:
        /* <DEDUP_REMOVED lines=16> */
[----:B------:R-:W-:Y:S02]  /*22e0*/  LOP3.LUT P0, RZ, R7, 0x1f, RZ, 0xc0, !PT ;  /* 0x0000001f07ff7812 */ /* 0x000fe4000780c0ff */
[----:B------:R-:W-:-:S04]  /*22f0*/  IADD3 R0, PT, PT, R0, -0x80, RZ ;  /* 0xffffff8000007810 */ /* 0x000fc80007ffe0ff */
        /* <DEDUP_REMOVED lines=11> */
[C-C-:B------:R-:W-:Y:S01]  /*23b0*/  SHF.L.W.U32.HI R7, R3.reuse, 0x2, R0.reuse ;  /* 0x0000000203077819 */ /* 0x140fe20000010e00 */
[----:B------:R-:W-:Y:S01]  /*23c0*/  IMAD.SHL.U32 R3, R3, 0x4, RZ ;  /* 0x0000000403037824 */ /* 0x000fe200078e00ff */
[----:B------:R-:W-:Y:S02]  /*23d0*/  SHF.R.U32.HI R0, RZ, 0x1e, R0 ;  /* 0x0000001eff007819 */ /* 0x000fe40000011600 */
[----:B------:R-:W-:Y:S02]  /*23e0*/  SHF.R.S32.HI R8, RZ, 0x1f, R7 ;  /* 0x0000001fff087819 */ /* 0x000fe40000011407 */
[C---:B------:R-:W-:Y:S02]  /*23f0*/  LEA.HI R20, R7.reuse, R0, RZ, 0x1 ;  /* 0x0000000007147211 */ /* 0x040fe400078f08ff */
[C---:B------:R-:W-:Y:S02]  /*2400*/  LOP3.LUT R2, R8.reuse, R3, RZ, 0x3c, !PT ;  /* 0x0000000308027212 */ /* 0x040fe400078e3cff */
[----:B------:R-:W-:Y:S01]  /*2410*/  LOP3.LUT R3, R8, R7, RZ, 0x3c, !PT ;  /* 0x0000000708037212 */ /* 0x000fe200078e3cff */
[----:B------:R-:W-:Y:S01]  /*2420*/  IMAD.MOV R0, RZ, RZ, -R20 ;  /* 0x000000ffff007224 */ /* 0x000fe200078e0a14 */
[----:B------:R-:W-:-:S03]  /*2430*/  LOP3.LUT R14, R7, R14, RZ, 0x3c, !PT ;  /* 0x0000000e070e7212 */ /* 0x000fc600078e3cff */
[----:B------:R-:W-:Y:S01]  /*2440*/  @!P1 IMAD.MOV.U32 R20, RZ, RZ, R0 ;  /* 0x000000ffff149224 */ /* 0x000fe200078e0000 */
[----:B------:R-:W1:Y:S01]  /*2450*/  I2F.F64.S64 R2, R2 ;  /* 0x0000000200027312 */ /* 0x000e620000301c00 */
[----:B------:R-:W-:Y:S01]  /*2460*/  ISETP.GE.AND P0, PT, R14, RZ, PT ;  /* 0x000000ff0e00720c */ /* 0x000fe20003f06270 */
[----:B-1----:R-:W-:-:S10]  /*2470*/  DMUL R18, R2, UR4 ;  /* 0x0000000402127c28 */ /* 0x002fd40008000000 */
[----:B------:R-:W0:Y:S02]  /*2480*/  F2F.F32.F64 R18, R18 ;  /* 0x0000001200127310 */ /* 0x000e240000301000 */
[----:B0-----:R-:W-:-:S07]  /*2490*/  FSEL R16, -R18, R18, !P0 ;  /* 0x0000001212107208 */ /* 0x001fce0004000100 */
.L_x_21:
[----:B------:R-:W-:Y:S01]  /*24a0*/  FMUL R2, R16, R16 ;  /* 0x0000001010027220 */ /* 0x000fe20000400000 */
[C---:B------:R-:W-:Y:S01]  /*24b0*/  LOP3.LUT R0, R20.reuse, 0x1, RZ, 0xc0, !PT ;  /* 0x0000000114007812 */ /* 0x040fe200078ec0ff */
[----:B------:R-:W-:Y:S02]  /*24c0*/  VIADD R20, R20, 0x1 ;  /* 0x0000000114147836 */ /* 0x000fe40000000000 */
[----:B------:R-:W-:Y:S01]  /*24d0*/  FMUL R8, R6, R15 ;  /* 0x0000000f06087220 */ /* 0x000fe20000400000 */
[----:B------:R-:W-:Y:S01]  /*24e0*/  FFMA R5, R2, R5, -0.0013887860113754868507 ;  /* 0xbab607ed02057423 */ /* 0x000fe20000000005 */
[----:B------:R-:W-:Y:S01]  /*24f0*/  ISETP.NE.U32.AND P0, PT, R0, 0x1, PT ;  /* 0x000000010000780c */ /* 0x000fe20003f05070 */
[----:B------:R-:W-:Y:S01]  /*2500*/  FADD R0, R11, 2 ;  /* 0x400000000b007421 */ /* 0x000fe20000000000 */
[----:B------:R-:W-:Y:S01]  /*2510*/  LOP3.LUT P1, RZ, R20, 0x2, RZ, 0xc0, !PT ;  /* 0x0000000214ff7812 */ /* 0x000fe2000782c0ff */
[----:B------:R-:W-:Y:S01]  /*2520*/  FMUL R18, R6, R17 ;  /* 0x0000001106127220 */ /* 0x000fe20000400000 */
[----:B------:R-:W-:Y:S01]  /*2530*/  FSEL R9, R9, 0.041666727513074874878, !P0 ;  /* 0x3d2aaabb09097808 */ /* 0x000fe20004000000 */
[----:B------:R-:W-:Y:S01]  /*2540*/  FMUL R3, R17, R0 ;  /* 0x0000000011037220 */ /* 0x000fe20000400000 */
[----:B------:R-:W-:Y:S01]  /*2550*/  FSEL R5, R5, -0.00019574658654164522886, P0 ;  /* 0xb94d415305057808 */ /* 0x000fe20000000000 */
[----:B------:R-:W-:Y:S01]  /*2560*/  BSSY.RECONVERGENT B0, `(.L_x_23) ;  /* 0x000001f000007945 */ /* 0x000fe20003800200 */
[----:B------:R-:W-:Y:S01]  /*2570*/  FSEL R10, -R10, -0.4999999701976776123, !P0 ;  /* 0xbeffffff0a0a7808 */ /* 0x000fe20004000100 */
[----:B------:R-:W-:Y:S01]  /*2580*/  FFMA R3, R12, R3, 5 ;  /* 0x40a000000c037423 */ /* 0x000fe20000000003 */
[----:B------:R-:W-:Y:S01]  /*2590*/  FSEL R16, R16, 1, !P0 ;  /* 0x3f80000010107808 */ /* 0x000fe20004000000 */
[----:B------:R-:W-:-:S02]  /*25a0*/  FFMA R5, R2, R5, R9 ;  /* 0x0000000502057223 */ /* 0x000fc40000000009 */
[----:B------:R-:W-:Y:S02]  /*25b0*/  FADD R19, R3, R8 ;  /* 0x0000000803137221 */ /* 0x000fe40000000000 */
[C---:B------:R-:W-:Y:S01]  /*25c0*/  FFMA R10, R2.reuse, R5, R10 ;  /* 0x00000005020a7223 */ /* 0x040fe2000000000a */
[----:B------:R-:W-:Y:S01]  /*25d0*/  FFMA R5, R2, R16, RZ ;  /* 0x0000001002057223 */ /* 0x000fe200000000ff */
[----:B------:R-:W-:Y:S02]  /*25e0*/  VIADD R9, R19, 0x1800000 ;  /* 0x0180000013097836 */ /* 0x000fe40000000000 */
[----:B------:R-:W-:Y:S01]  /*25f0*/  FMUL R2, R15, R13 ;  /* 0x0000000d0f027220 */ /* 0x000fe20000400000 */
[----:B------:R-:W-:Y:S02]  /*2600*/  FFMA R5, R5, R10, R16 ;  /* 0x0000000a05057223 */ /* 0x000fe40000000010 */
[----:B------:R-:W-:Y:S02]  /*2610*/  LOP3.LUT R10, R9, 0x7f800000, RZ, 0xc0, !PT ;  /* 0x7f800000090a7812 */ /* 0x000fe400078ec0ff */
[----:B------:R-:W-:-:S02]  /*2620*/  @P1 FADD R5, RZ, -R5 ;  /* 0x80000005ff051221 */ /* 0x000fc40000000000 */
[----:B------:R-:W-:Y:S02]  /*2630*/  ISETP.GT.U32.AND P0, PT, R10, 0x1ffffff, PT ;  /* 0x01ffffff0a00780c */ /* 0x000fe40003f04070 */
[----:B------:R-:W-:-:S04]  /*2640*/  FMUL R3, R15, R5 ;  /* 0x000000050f037220 */ /* 0x000fc80000400000 */
[----:B------:R-:W-:Y:S01]  /*2650*/  FMUL R7, R12, R3 ;  /* 0x000000030c077220 */ /* 0x000fe20000400000 */
[----:B------:R-:W-:-:S03]  /*2660*/  FMUL R3, R4, R5 ;  /* 0x0000000504037220 */ /* 0x000fc60000400000 */
[----:B------:R-:W-:Y:S01]  /*2670*/  FFMA R9, R4, R13, -R7 ;  /* 0x0000000d04097223 */ /* 0x000fe20000000807 */
[----:B------:R-:W-:Y:S01]  /*2680*/  FFMA R2, R12, R2, R3 ;  /* 0x000000020c027223 */ /* 0x000fe20000000003 */
[----:B------:R-:W-:Y:S02]  /*2690*/  FMUL R7, R13, R18 ;  /* 0x000000120d077220 */ /* 0x000fe40000400000 */
[C---:B------:R-:W-:Y:S02]  /*26a0*/  FMUL R10, R0.reuse, R9 ;  /* 0x00000009000a7220 */ /* 0x040fe40000400000 */
[----:B------:R-:W-:Y:S02]  /*26b0*/  FFMA R9, R0, R2, -R7 ;  /* 0x0000000200097223 */ /* 0x000fe40000000807 */
[----:B------:R-:W-:Y:S01]  /*26c0*/  FFMA R18, R5, R18, R10 ;  /* 0x0000001205127223 */ /* 0x000fe2000000000a */
[----:B------:R-:W-:Y:S06]  /*26d0*/  @P0 BRA `(.L_x_24) ;  /* 0x00000000000c0947 */ /* 0x000fec0003800000 */
[----:B------:R-:W-:-:S07]  /*26e0*/  MOV R10, 0x2700 ;  /* 0x00002700000a7802 */ /* 0x000fce0000000f00 */
[----:B------:R-:W-:Y:S05]  /*26f0*/  CALL.REL.NOINC `($__internal_0_$__cuda_sm20_rcp_rn_f32_slowpath) ;  /* 0x0000000000d07944 */ /* 0x000fea0003c00000 */
[----:B------:R-:W-:Y:S05]  /*2700*/  BRA `(.L_x_25) ;  /* 0x0000000000107947 */ /* 0x000fea0003800000 */
.L_x_24:
[----:B------:R-:W0:Y:S02]  /*2710*/  MUFU.RCP R0, R19 ;  /* 0x0000001300007308 */ /* 0x000e240000001000 */
[----:B0-----:R-:W-:-:S04]  /*2720*/  FFMA R2, R19, R0, -1 ;  /* 0xbf80000013027423 */ /* 0x001fc80000000000 */
[----:B------:R-:W-:-:S04]  /*2730*/  FADD.FTZ R3, -R2, -RZ ;  /* 0x800000ff02037221 */ /* 0x000fc80000010100 */
[----:B------:R-:W-:-:S07]  /*2740*/  FFMA R0, R0, R3, R0 ;  /* 0x0000000300007223 */ /* 0x000fce0000000000 */
.L_x_25:
[----:B------:R-:W-:Y:S05]  /*2750*/  BSYNC.RECONVERGENT B0 ;  /* 0x0000000000007941 */ /* 0x000fea0003800200 */
.L_x_23:
[----:B------:R-:W0:Y:S01]  /*2760*/  F2F.F64.F32 R2, R0 ;  /* 0x0000000000027310 */ /* 0x000e220000201800 */
[----:B------:R-:W-:-:S04]  /*2770*/  FMUL R10, R0, 30 ;  /* 0x41f00000000a7820 */ /* 0x000fc80000400000 */
[----:B------:R-:W-:-:S03]  /*2780*/  FFMA R9, R9, R10, 40 ;  /* 0x4220000009097423 */ /* 0x000fc6000000000a */
[----:B------:R-:W1:Y:S01]  /*2790*/  F2F.F64.F32 R18, R18 ;  /* 0x0000001200127310 */ /* 0x000e620000201800 */
[----:B0-----:R-:W-:-:S07]  /*27a0*/  DMUL R2, R2, -15 ;  /* 0xc02e000002027828 */ /* 0x001fce0000000000 */
[----:B------:R-:W0:Y:S01]  /*27b0*/  F2I.TRUNC.NTZ R9, R9 ;  /* 0x0000000900097305 */ /* 0x000e22000020f100 */
[----:B-1----:R-:W-:-:S10]  /*27c0*/  DFMA R2, R2, R18, 11 ;  /* 0x402600000202742b */ /* 0x002fd40000000012 */
[----:B------:R-:W1:Y:S02]  /*27d0*/  F2I.F64.TRUNC R2, R2 ;  /* 0x0000000200027311 */ /* 0x000e64000030d100 */
[----:B-1----:R-:W-:-:S04]  /*27e0*/  ISETP.GT.U32.AND P0, PT, R2, 0x15, PT ;  /* 0x000000150200780c */ /* 0x002fc80003f04070 */
[----:B0-----:R-:W-:-:S13]  /*27f0*/  ISETP.GT.U32.OR P0, PT, R9, 0x4f, P0 ;  /* 0x0000004f0900780c */ /* 0x001fda0000704470 */
[----:B------:R-:W-:Y:S05]  /*2800*/  @P0 EXIT ;  /* 0x000000000000094d */ /* 0x000fea0003800000 */
[----:B------:R-:W0:Y:S01]  /*2810*/  LDC.64 R18, c[0x0][0x398] ;  /* 0x0000e600ff127b82 */ /* 0x000e220000000a00 */
[----:B------:R-:W-:Y:S02]  /*2820*/  IMAD R2, R2, 0x50, R9 ;  /* 0x0000005002027824 */ /* 0x000fe400078e0209 */
[----:B------:R-:W-:Y:S02]  /*2830*/  IMAD.MOV.U32 R3, RZ, RZ, 0x1 ;  /* 0x00000001ff037424 */ /* 0x000fe400078e00ff */
[----:B0-----:R-:W-:-:S05]  /*2840*/  IMAD.WIDE.U32 R18, R2, 0x4, R18 ;  /* 0x0000000402127825 */ /* 0x001fca00078e0012 */
[----:B------:R-:W2:Y:S01]  /*2850*/  ATOMG.E.ADD.STRONG.GPU PT, R3, desc[UR6][R18.64], R3 ;  /* 0x80000003120379a8 */ /* 0x000ea200081ef106 */
[-C--:B------:R-:W-:Y:S01]  /*2860*/  FMUL R6, R6, R5.reuse ;  /* 0x0000000506067220 */ /* 0x080fe20000400000 */
[C---:B------:R-:W-:Y:S01]  /*2870*/  FMUL R4, R11.reuse, R4 ;  /* 0x000000040b047220 */ /* 0x040fe20000400000 */
[----:B------:R-:W-:Y:S01]  /*2880*/  FMUL R10, R11, R12 ;  /* 0x0000000c0b0a7220 */ /* 0x000fe20000400000 */
[----:B------:R-:W-:Y:S01]  /*2890*/  FMUL R14, R12, R5 ;  /* 0x000000050c0e7220 */ /* 0x000fe20000400000 */
[----:B------:R-:W-:Y:S01]  /*28a0*/  FMUL R12, R17, R6 ;  /* 0x00000006110c7220 */ /* 0x000fe20000400000 */
[----:B------:R-:W-:Y:S01]  /*28b0*/  FMUL R6, R5, R4 ;  /* 0x0000000405067220 */ /* 0x000fe20000400000 */
[----:B------:R-:W-:Y:S01]  /*28c0*/  FMUL R5, R15, R10 ;  /* 0x0000000a0f057220 */ /* 0x000fe20000400000 */
[----:B------:R-:W-:Y:S01]  /*28d0*/  FMUL R14, R11, R14 ;  /* 0x0000000e0b0e7220 */ /* 0x000fe20000400000 */
[----:B------:R-:W-:Y:S01]  /*28e0*/  FFMA R12, R13, R4, R12 ;  /* 0x000000040d0c7223 */ /* 0x000fe2000000000c */
[----:B------:R-:W-:Y:S01]  /*28f0*/  FFMA R8, R17, R10, R8 ;  /* 0x0000000a11087223 */ /* 0x000fe20000000008 */
[----:B------:R-:W-:Y:S01]  /*2900*/  FFMA R6, R13, R5, R6 ;  /* 0x000000050d067223 */ /* 0x000fe20000000006 */
[----:B------:R-:W-:Y:S01]  /*2910*/  UMOV UR4, 0x76c8b439 ;  /* 0x76c8b43900047882 */ /* 0x000fe20000000000 */
[----:B------:R-:W-:Y:S01]  /*2920*/  FFMA R14, -R15, R14, R12 ;  /* 0x0000000e0f0e7223 */ /* 0x000fe2000000010c */
[----:B------:R-:W-:Y:S01]  /*2930*/  UMOV UR5, 0x3fe69fbe ;  /* 0x3fe69fbe00057882 */ /* 0x000fe20000000000 */
[----:B------:R-:W-:Y:S01]  /*2940*/  FADD R4, -R7, R6 ;  /* 0x0000000607047221 */ /* 0x000fe20000000100 */
[----:B------:R-:W-:Y:S01]  /*2950*/  F2F.F64.F32 R8, R8 ;  /* 0x0000000800087310 */ /* 0x000fe20000201800 */
[----:B------:R-:W0:Y:S02]  /*2960*/  LDC.64 R10, c[0x0][0x390] ;  /* 0x0000e400ff0a7b82 */ /* 0x000e240000000a00 */
[----:B------:R-:W-:-:S05]  /*2970*/  FMUL R12, RZ, R4 ;  /* 0x00000004ff0c7220 */ /* 0x000fca0000400000 */
[----:B------:R-:W-:Y:S08]  /*2980*/  F2F.F64.F32 R6, R14 ;  /* 0x0000000e00067310 */ /* 0x000ff00000201800 */
[----:B------:R-:W1:Y:S02]  /*2990*/  F2F.F64.F32 R4, R12 ;  /* 0x0000000c00047310 */ /* 0x000e640000201800 */
[----:B-1----:R-:W-:Y:S01]  /*29a0*/  DFMA R4, R6, UR4, R4 ;  /* 0x0000000406047c2b */ /* 0x002fe20008000004 */
[----:B------:R-:W1:Y:S07]  /*29b0*/  LDC.64 R6, c[0x0][0x388] ;  /* 0x0000e200ff067b82 */ /* 0x000e6e0000000a00 */
[----:B------:R-:W-:-:S10]  /*29c0*/  DFMA R4, R8, -UR4, R4 ;  /* 0x8000000408047c2b */ /* 0x000fd40008000004 */
[----:B------:R-:W3:Y:S01]  /*29d0*/  F2F.F32.F64 R5, R4 ;  /* 0x0000000400057310 */ /* 0x000ee20000301000 */
[----:B--2---:R-:W-:-:S04]  /*29e0*/  IMAD R9, R2, 0xc8, R3 ;  /* 0x000000c802097824 */ /* 0x004fc800078e0203 */
[----:B-1----:R-:W-:-:S04]  /*29f0*/  IMAD.WIDE R2, R9, 0x4, R6 ;  /* 0x0000000409027825 */ /* 0x002fc800078e0206 */
[----:B0-----:R-:W-:Y:S01]  /*2a00*/  IMAD.WIDE R6, R9, 0x4, R10 ;  /* 0x0000000409067825 */ /* 0x001fe200078e020a */
[----:B------:R-:W-:Y:S04]  /*2a10*/  STG.E desc[UR6][R2.64], R0 ;  /* 0x0000000002007986 */ /* 0x000fe8000c101906 */
[----:B---3--:R-:W-:Y:S01]  /*2a20*/  STG.E desc[UR6][R6.64], R5 ;  /* 0x0000000506007986 */ /* 0x008fe2000c101906 */
[----:B------:R-:W-:Y:S05]  /*2a30*/  EXIT ;  /* 0x000000000000794d */ /* 0x000fea0003800000 */
        .weak           $__internal_0_$__cuda_sm20_rcp_rn_f32_slowpath
        .type           $__internal_0_$__cuda_sm20_rcp_rn_f32_slowpath,@function
        .size           $__internal_0_$__cuda_sm20_rcp_rn_f32_slowpath,(.L_x_31 - $__internal_0_$__cuda_sm20_rcp_rn_f32_slowpath)
$__internal_0_$__cuda_sm20_rcp_rn_f32_slowpath:
[----:B------:R-:W-:Y:S01]  /*2a40*/  SHF.L.U32 R2, R19, 0x1, RZ ;  /* 0x0000000113027819 */ /* 0x000fe200000006ff */
[----:B------:R-:W-:Y:S01]  /*2a50*/  BSSY.RECONVERGENT B1, `(.L_x_26) ;  /* 0x0000031000017945 */ /* 0x000fe20003800200 */
[----:B------:R-:W-:Y:S02]  /*2a60*/  IMAD.MOV.U32 R0, RZ, RZ, R19 ;  /* 0x000000ffff007224 */ /* 0x000fe400078e0013 */
[----:B------:R-:W-:-:S04]  /*2a70*/  SHF.R.U32.HI R2, RZ, 0x18, R2 ;  /* 0x00000018ff027819 */ /* 0x000fc80000011602 */
[----:B------:R-:W-:-:S13]  /*2a80*/  ISETP.NE.U32.AND P0, PT, R2, RZ, PT ;  /* 0x000000ff0200720c */ /* 0x000fda0003f05070 */
[----:B------:R-:W-:Y:S05]  /*2a90*/  @P0 BRA `(.L_x_27) ;  /* 0x0000000000280947 */ /* 0x000fea0003800000 */
[----:B------:R-:W-:-:S05]  /*2aa0*/  IMAD.SHL.U32 R2, R0, 0x2, RZ ;  /* 0x0000000200027824 */ /* 0x000fca00078e00ff */
[----:B------:R-:W-:-:S13]  /*2ab0*/  ISETP.NE.AND P0, PT, R2, RZ, PT ;  /* 0x000000ff0200720c */ /* 0x000fda0003f05270 */
[----:B------:R-:W-:Y:S01]  /*2ac0*/  @P0 FFMA R14, R0, 1.84467440737095516160e+19, RZ ;  /* 0x5f800000000e0823 */ /* 0x000fe200000000ff */
[----:B------:R-:W-:Y:S08]  /*2ad0*/  @!P0 MUFU.RCP R3, R0 ;  /* 0x0000000000038308 */ /* 0x000ff00000001000 */
[----:B------:R-:W0:Y:S02]  /*2ae0*/  @P0 MUFU.RCP R19, R14 ;  /* 0x0000000e00130308 */ /* 0x000e240000001000 */
[----:B0-----:R-:W-:-:S04]  /*2af0*/  @P0 FFMA R2, R14, R19, -1 ;  /* 0xbf8000000e020423 */ /* 0x001fc80000000013 */
[----:B------:R-:W-:-:S04]  /*2b00*/  @P0 FADD.FTZ R2, -R2, -RZ ;  /* 0x800000ff02020221 */ /* 0x000fc80000010100 */
[----:B------:R-:W-:-:S04]  /*2b10*/  @P0 FFMA R2, R19, R2, R19 ;  /* 0x0000000213020223 */ /* 0x000fc80000000013 */
[----:B------:R-:W-:Y:S01]  /*2b20*/  @P0 FFMA R3, R2, 1.84467440737095516160e+19, RZ ;  /* 0x5f80000002030823 */ /* 0x000fe200000000ff */
[----:B------:R-:W-:Y:S06]  /*2b30*/  BRA `(.L_x_28) ;  /* 0x0000000000887947 */ /* 0x000fec0003800000 */
.L_x_27:
[----:B------:R-:W-:-:S05]  /*2b40*/  VIADD R3, R2, 0xffffff03 ;  /* 0xffffff0302037836 */ /* 0x000fca0000000000 */
[----:B------:R-:W-:-:S13]  /*2b50*/  ISETP.GT.U32.AND P0, PT, R3, 0x1, PT ;  /* 0x000000010300780c */ /* 0x000fda0003f04070 */
[----:B------:R-:W-:Y:S05]  /*2b60*/  @P0 BRA `(.L_x_29) ;  /* 0x0000000000780947 */ /* 0x000fea0003800000 */
[----:B------:R-:W-:Y:S01]  /*2b70*/  LOP3.LUT R14, R0, 0x7fffff, RZ, 0xc0, !PT ;  /* 0x007fffff000e7812 */ /* 0x000fe200078ec0ff */
[----:B------:R-:W-:-:S03]  /*2b80*/  IMAD.MOV.U32 R22, RZ, RZ, 0x3 ;  /* 0x00000003ff167424 */ /* 0x000fc600078e00ff */
[----:B------:R-:W-:Y:S02]  /*2b90*/  LOP3.LUT R14, R14, 0x3f800000, RZ, 0xfc, !PT ;  /* 0x3f8000000e0e7812 */ /* 0x000fe400078efcff */
[----:B------:R-:W-:Y:S02]  /*2ba0*/  SHF.L.U32 R21, R22, R3, RZ ;  /* 0x0000000316157219 */ /* 0x000fe400000006ff */
[----:B------:R-:W0:Y:S02]  /*2bb0*/  MUFU.RCP R19, R14 ;  /* 0x0000000e00137308 */ /* 0x000e240000001000 */
[----:B0-----:R-:W-:-:S04]  /*2bc0*/  FFMA R16, R14, R19, -1 ;  /* 0xbf8000000e107423 */ /* 0x001fc80000000013 */
[----:B------:R-:W-:-:S04]  /*2bd0*/  FADD.FTZ R16, -R16, -RZ ;  /* 0x800000ff10107221 */ /* 0x000fc80000010100 */
[CCC-:B------:R-:W-:Y:S01]  /*2be0*/  FFMA.RM R20, R19.reuse, R16.reuse, R19.reuse ;  /* 0x0000001013147223 */ /* 0x1c0fe20000004013 */
[----:B------:R-:W-:-:S04]  /*2bf0*/  FFMA.RP R19, R19, R16, R19 ;  /* 0x0000001013137223 */ /* 0x000fc80000008013 */
[C---:B------:R-:W-:Y:S02]  /*2c00*/  LOP3.LUT R16, R20.reuse, 0x7fffff, RZ, 0xc0, !PT ;  /* 0x007fffff14107812 */ /* 0x040fe400078ec0ff */
[----:B------:R-:W-:Y:S02]  /*2c10*/  FSETP.NEU.FTZ.AND P0, PT, R20, R19, PT ;  /* 0x000000131400720b */ /* 0x000fe40003f1d000 */
[----:B------:R-:W-:Y:S02]  /*2c20*/  LOP3.LUT R16, R16, 0x800000, RZ, 0xfc, !PT ;  /* 0x0080000010107812 */ /* 0x000fe400078efcff */
[----:B------:R-:W-:Y:S02]  /*2c30*/  SEL R19, RZ, 0xffffffff, !P0 ;  /* 0xffffffffff137807 */ /* 0x000fe40004000000 */
[----:B------:R-:W-:-:S03]  /*2c40*/  LOP3.LUT R14, R21, R16, RZ, 0xc0, !PT ;  /* 0x00000010150e7212 */ /* 0x000fc600078ec0ff */
[----:B------:R-:W-:Y:S01]  /*2c50*/  IMAD.MOV R19, RZ, RZ, -R19 ;  /* 0x000000ffff137224 */ /* 0x000fe200078e0a13 */
[----:B------:R-:W-:-:S04]  /*2c60*/  SHF.R.U32.HI R14, RZ, R3, R14 ;  /* 0x00000003ff0e7219 */ /* 0x000fc8000001160e */
[----:B------:R-:W-:Y:S02]  /*2c70*/  LOP3.LUT P1, RZ, R19, R3, R16, 0xf8, !PT ;  /* 0x0000000313ff7212 */ /* 0x000fe4000782f810 */
[C---:B------:R-:W-:Y:S02]  /*2c80*/  LOP3.LUT P0, RZ, R14.reuse, 0x1, RZ, 0xc0, !PT ;  /* 0x000000010eff7812 */ /* 0x040fe4000780c0ff */
[----:B------:R-:W-:-:S04]  /*2c90*/  LOP3.LUT P2, RZ, R14, 0x2, RZ, 0xc0, !PT ;  /* 0x000000020eff7812 */ /* 0x000fc8000784c0ff */
[----:B------:R-:W-:Y:S02]  /*2ca0*/  PLOP3.LUT P0, PT, P0, P1, P2, 0xe0, 0x0 ;  /* 0x000000000000781c */ /* 0x000fe40000703c20 */
[----:B------:R-:W-:Y:S02]  /*2cb0*/  LOP3.LUT P1, RZ, R0, 0x7fffff, RZ, 0xc0, !PT ;  /* 0x007fffff00ff7812 */ /* 0x000fe4000782c0ff */
[----:B------:R-:W-:-:S05]  /*2cc0*/  SEL R3, RZ, 0x1, !P0 ;  /* 0x00000001ff037807 */ /* 0x000fca0004000000 */
[----:B------:R-:W-:-:S05]  /*2cd0*/  IMAD.MOV R3, RZ, RZ, -R3 ;  /* 0x000000ffff037224 */ /* 0x000fca00078e0a03 */
[----:B------:R-:W-:Y:S02]  /*2ce0*/  ISETP.GE.AND P0, PT, R3, RZ, PT ;  /* 0x000000ff0300720c */ /* 0x000fe40003f06270 */
[----:B------:R-:W-:-:S04]  /*2cf0*/  IADD3 R3, PT, PT, R2, -0xfc, RZ ;  /* 0xffffff0402037810 */ /* 0x000fc80007ffe0ff */
[----:B------:R-:W-:-:S07]  /*2d00*/  SHF.R.U32.HI R3, RZ, R3, R16 ;  /* 0x00000003ff037219 */ /* 0x000fce0000011610 */
[----:B------:R-:W-:-:S04]  /*2d10*/  @!P0 VIADD R3, R3, 0x1 ;  /* 0x0000000103038836 */ /* 0x000fc80000000000 */
[----:B------:R-:W-:-:S05]  /*2d20*/  @!P1 IMAD.SHL.U32 R3, R3, 0x2, RZ ;  /* 0x0000000203039824 */ /* 0x000fca00078e00ff */
[----:B------:R-:W-:Y:S01]  /*2d30*/  LOP3.LUT R3, R3, 0x80000000, R0, 0xf8, !PT ;  /* 0x8000000003037812 */ /* 0x000fe200078ef800 */
[----:B------:R-:W-:Y:S06]  /*2d40*/  BRA `(.L_x_28) ;  /* 0x0000000000047947 */ /* 0x000fec0003800000 */
.L_x_29:
[----:B------:R0:W1:Y:S02]  /*2d50*/  MUFU.RCP R3, R0 ;  /* 0x0000000000037308 */ /* 0x0000640000001000 */
.L_x_28:
[----:B------:R-:W-:Y:S05]  /*2d60*/  BSYNC.RECONVERGENT B1 ;  /* 0x0000000000017941 */ /* 0x000fea0003800200 */
.L_x_26:
[----:B01----:R-:W-:Y:S02]  /*2d70*/  IMAD.MOV.U32 R0, RZ, RZ, R3 ;  /* 0x000000ffff007224 */ /* 0x003fe400078e0003 */
[----:B------:R-:W-:Y:S02]  /*2d80*/  IMAD.MOV.U32 R2, RZ, RZ, R10 ;  /* 0x000000ffff027224 */ /* 0x000fe400078e000a */
[----:B------:R-:W-:-:S04]  /*2d90*/  IMAD.MOV.U32 R3, RZ, RZ, 0x0 ;  /* 0x00000000ff037424 */ /* 0x000fc800078e00ff */
[----:B------:R-:W-:Y:S05]  /*2da0*/  RET.REL.NODEC R2 `(_Z13calcPointCudaffPfS_Pi) ;  /* 0xffffffd002947950 */ /* 0x000fea0003c3ffff */
.L_x_30:
        /* <DEDUP_REMOVED lines=13> */
.L_x_31:


//--------------------- .nv.global.init           --------------------------
	.section	.nv.global.init,"aw",@progbits
	.align	4
.nv.global.init:
	.type		__cudart_i2opi_f,@object
	.size		__cudart_i2opi_f,($str - __cudart_i2opi_f)
__cudart_i2opi_f:
        /*0000*/ 	.byte	0x41, 0x90, 0x43, 0x3c, 0x99, 0x95, 0x62, 0xdb, 0xc0, 0xdd, 0x34, 0xf5, 0xd1, 0x57, 0x27, 0xfc
        /*0010*/ 	.byte	0x29, 0x15, 0x44, 0x4e, 0x6e, 0x83, 0xf9, 0xa2
	.type		$str,@object
	.size		$str,(.L_0 - $str)
$str:
        /*0018*/ 	.byte	0x2e, 0x2c, 0x2d, 0x7e, 0x3a, 0x3b, 0x3d, 0x21, 0x2a, 0x23, 0x24, 0x40, 0x00
.L_0:


//--------------------- .nv.shared.reserved.0     --------------------------
	.section	.nv.shared.reserved.0,"aw",@nobits
	.weak		__nv_reservedSMEM_offset_0_alias
	.size		__nv_reservedSMEM_offset_0_alias, 0, 64
	.other		__nv_reservedSMEM_offset_0_alias,@"STO_CUDA_RESERVED_SHARED STV_DEFAULT"
__nv_reservedSMEM_offset_0_alias:
	.zero		0
	.zero		64


//--------------------- .nv.constant0._Z13renderPixCudaPfS_PiPc --------------------------
	.section	.nv.constant0._Z13renderPixCudaPfS_PiPc,"a",@progbits
	.sectionflags	@""
	.align	4
.nv.constant0._Z13renderPixCudaPfS_PiPc:
	.zero		928


//--------------------- .nv.constant0._Z13calcPointCudaffPfS_Pi --------------------------
	.section	.nv.constant0._Z13calcPointCudaffPfS_Pi,"a",@progbits
	.sectionflags	@""
	.align	4
.nv.constant0._Z13calcPointCudaffPfS_Pi:
	.zero		928


//--------------------- SYMBOLS --------------------------

	.type		.nv.reservedSmem.offset0,@object
	.size		.nv.reservedSmem.offset0,0x4
